def attn_fwd(
    Q,
    K,
    V,
    Out,
    Lse,
    sm_scale,
    stride_qz,
    stride_qh,
    stride_qm,
    stride_qk,
    stride_kz,
    stride_kh,
    stride_kn,
    stride_kk,
    stride_vz,
    stride_vh,
    stride_vn,
    stride_vk,
    stride_oz,
    stride_oh,
    stride_om,
    stride_ok,
    seqlen_q,
    seqlen_k,
    BLOCK_M: tl.constexpr,
    BLOCK_N: tl.constexpr,
    HEAD_DIM: tl.constexpr,
    CAUSAL: tl.constexpr,
):
    start_m = tl.program_id(0)
    off_hz = tl.program_id(1)
    q_off = off_hz * stride_qh
    k_off = off_hz * stride_kh
    v_off = off_hz * stride_vh
    offs_m = start_m * BLOCK_M + tl.arange(0, BLOCK_M)
    offs_d = tl.arange(0, HEAD_DIM)
    offs_n = tl.arange(0, BLOCK_N)
    q_ptrs = Q + q_off + offs_m[:, None] * stride_qm + offs_d[None, :] * stride_qk
    k_ptrs = K + k_off + offs_d[:, None] * stride_kk + offs_n[None, :] * stride_kn
    v_ptrs = V + v_off + offs_n[:, None] * stride_vn + offs_d[None, :] * stride_vk
    m_i = tl.full([BLOCK_M], float("-inf"), dtype=tl.float32)
    l_i = tl.zeros([BLOCK_M], dtype=tl.float32) + 1.0
    acc = tl.zeros([BLOCK_M, HEAD_DIM], dtype=tl.float32)
    q = tl.load(q_ptrs)
    acc, l_i, m_i = _attn_fwd_inner(
        acc,
        l_i,
        m_i,
        q,
        k_ptrs,
        v_ptrs,
        sm_scale,
        stride_kn,
        stride_vn,
        start_m,
        seqlen_k,
        BLOCK_M,
        BLOCK_N,
        HEAD_DIM,
        CAUSAL,
    )
    acc = acc / l_i[:, None]
    lse = m_i + tl.math.log2(l_i) / 1.4426950408889634
    o_ptrs = (
        Out
        + off_hz * stride_oh
        + offs_m[:, None] * stride_om
        + offs_d[None, :] * stride_ok
    )
    tl.store(o_ptrs, acc.to(Out.dtype.element_ty))
    tl.store(Lse + off_hz * seqlen_q + offs_m, lse)

# config = {"BLOCK_M": 128, "BLOCK_N": 128, "HEAD_DIM": 64, "arch": "sm_100", "causal": false, "dtype": "bf16", "num_stages": 4, "num_warps": 4}
# arch = sm_100


// ===== COMPILED SASS (sm_100a) =====

	.target	sm_100a

	.elftype	@"ET_EXEC"


//--------------------- .note.nv.tkinfo           --------------------------
	.section	.note.nv.tkinfo,"",@"SHT_NOTE"
	.sectionflags	@"SHF_NOTE_NV_TKINFO"
	.tkinfo
        /*0018*/ 	.word	0x00000081
        /*0030*/ 	.string	""
        /*0030*/ 	.string	"ptxas-blackwell"
        /*0030*/ 	.string	"Cuda compilation tools, release 12.9, V12.9.86"
        /*0030*/ 	.string	"Build cuda_12.9.r12.9/compiler.36037853_0"
        /*0030*/ 	.string	"-v  -suppress-debug-info  -lineinfo  -arch sm_100a "



//--------------------- .note.nv.cuver            --------------------------
	.section	.note.nv.cuver,"",@"SHT_NOTE"
	.sectionflags	@"SHF_NOTE_NV_CUVER"
        /*0018*/ 	.short	0x0001
        /*001a*/ 	.short	0x0064
        /*001c*/ 	.short	0x0001
        /*001e*/ 	.short	0x0000
        /*0020*/ 	.short	0x0001
        /*0022*/ 	.short	0x0000


//--------------------- .nv.info                  --------------------------
	.section	.nv.info,"",@"SHT_CUDA_INFO"
	.align	4


	//----- nvinfo : EIATTR_REGCOUNT
	.align		4
        /*0000*/ 	.byte	0x04, 0x2f
        /*0002*/ 	.short	(.L_5 - .L_4)
	.align		4
.L_4:
        /*0004*/ 	.word	index@(attn_fwd)
        /*0008*/ 	.word	0x000000ff


	//----- nvinfo : EIATTR_FRAME_SIZE
	.align		4
.L_5:
        /*000c*/ 	.byte	0x04, 0x11
        /*000e*/ 	.short	(.L_7 - .L_6)
	.align		4
.L_6:
        /*0010*/ 	.word	index@($__internal_2_$__cuda_sm10x_tcgen05_guardrail_trap_unallocated_columns_being_dealloced)
        /*0014*/ 	.word	0x00000320


	//----- nvinfo : EIATTR_FRAME_SIZE
	.align		4
.L_7:
        /*0018*/ 	.byte	0x04, 0x11
        /*001a*/ 	.short	(.L_9 - .L_8)
	.align		4
.L_8:
        /*001c*/ 	.word	index@($__internal_1_$__cuda_sm10x_tcgen05_guardrail_trap_phase_invalid_during_alloc)
        /*0020*/ 	.word	0x00000320


	//----- nvinfo : EIATTR_FRAME_SIZE
	.align		4
.L_9:
        /*0024*/ 	.byte	0x04, 0x11
        /*0026*/ 	.short	(.L_11 - .L_10)
	.align		4
.L_10:
        /*0028*/ 	.word	index@($__internal_0_$__cuda_sm10x_tcgen05_guardrail_trap_col_being_dealloced_not_returned_by_alloc)
        /*002c*/ 	.word	0x00000320


	//----- nvinfo : EIATTR_FRAME_SIZE
	.align		4
.L_11:
        /*0030*/ 	.byte	0x04, 0x11
        /*0032*/ 	.short	(.L_13 - .L_12)
	.align		4
.L_12:
        /*0034*/ 	.word	index@(attn_fwd)
        /*0038*/ 	.word	0x00000320


	//----- nvinfo : EIATTR_MIN_STACK_SIZE
	.align		4
.L_13:
        /*003c*/ 	.byte	0x04, 0x12
        /*003e*/ 	.short	(.L_15 - .L_14)
	.align		4
.L_14:
        /*0040*/ 	.word	index@(attn_fwd)
        /*0044*/ 	.word	0x00000320
.L_15:


//--------------------- .nv.info.attn_fwd         --------------------------
	.section	.nv.info.attn_fwd,"",@"SHT_CUDA_INFO"
	.sectionflags	@""
	.align	4


	//----- nvinfo : EIATTR_CUDA_API_VERSION
	.align		4
        /*0000*/ 	.byte	0x04, 0x37
        /*0002*/ 	.short	(.L_17 - .L_16)
.L_16:
        /*0004*/ 	.word	0x00000081


	//----- nvinfo : EIATTR_KPARAM_INFO
	.align		4
.L_17:
        /*0008*/ 	.byte	0x04, 0x17
        /*000a*/ 	.short	(.L_19 - .L_18)
.L_18:
        /*000c*/ 	.word	0x00000000
        /*0010*/ 	.short	0x0019
        /*0012*/ 	.short	0x0080
        /*0014*/ 	.byte	0x00, 0xf4, 0x21, 0x00


	//----- nvinfo : EIATTR_KPARAM_INFO
	.align		4
.L_19:
        /*0018*/ 	.byte	0x04, 0x17
        /*001a*/ 	.short	(.L_21 - .L_20)
.L_20:
        /*001c*/ 	.word	0x00000000
        /*0020*/ 	.short	0x0018
        /*0022*/ 	.short	0x0078
        /*0024*/ 	.byte	0x00, 0xf4, 0x21, 0x00


	//----- nvinfo : EIATTR_KPARAM_INFO
	.align		4
.L_21:
        /*0028*/ 	.byte	0x04, 0x17
        /*002a*/ 	.short	(.L_23 - .L_22)
.L_22:
        /*002c*/ 	.word	0x00000000
        /*0030*/ 	.short	0x0017
        /*0032*/ 	.short	0x0070
        /*0034*/ 	.byte	0x00, 0xf0, 0x11, 0x00


	//----- nvinfo : EIATTR_KPARAM_INFO
	.align		4
.L_23:
        /*0038*/ 	.byte	0x04, 0x17
        /*003a*/ 	.short	(.L_25 - .L_24)
.L_24:
        /*003c*/ 	.word	0x00000000
        /*0040*/ 	.short	0x0016
        /*0042*/ 	.short	0x006c
        /*0044*/ 	.byte	0x00, 0xf0, 0x11, 0x00


	//----- nvinfo : EIATTR_KPARAM_INFO
	.align		4
.L_25:
        /*0048*/ 	.byte	0x04, 0x17
        /*004a*/ 	.short	(.L_27 - .L_26)
.L_26:
        /*004c*/ 	.word	0x00000000
        /*0050*/ 	.short	0x0015
        /*0052*/ 	.short	0x0068
        /*0054*/ 	.byte	0x00, 0xf0, 0x11, 0x00


	//----- nvinfo : EIATTR_KPARAM_INFO
	.align		4
.L_27:
        /*0058*/ 	.byte	0x04, 0x17
        /*005a*/ 	.short	(.L_29 - .L_28)
.L_28:
        /*005c*/ 	.word	0x00000000
        /*0060*/ 	.short	0x0014
        /*0062*/ 	.short	0x0064
        /*0064*/ 	.byte	0x00, 0xf0, 0x11, 0x00


	//----- nvinfo : EIATTR_KPARAM_INFO
	.align		4
.L_29:
        /*0068*/ 	.byte	0x04, 0x17
        /*006a*/ 	.short	(.L_31 - .L_30)
.L_30:
        /*006c*/ 	.word	0x00000000
        /*0070*/ 	.short	0x0013
        /*0072*/ 	.short	0x0060
        /*0074*/ 	.byte	0x00, 0xf0, 0x11, 0x00


	//----- nvinfo : EIATTR_KPARAM_INFO
	.align		4
.L_31:
        /*0078*/ 	.byte	0x04, 0x17
        /*007a*/ 	.short	(.L_33 - .L_32)
.L_32:
        /*007c*/ 	.word	0x00000000
        /*0080*/ 	.short	0x0012
        /*0082*/ 	.short	0x005c
        /*0084*/ 	.byte	0x00, 0xf0, 0x11, 0x00


	//----- nvinfo : EIATTR_KPARAM_INFO
	.align		4
.L_33:
        /*0088*/ 	.byte	0x04, 0x17
        /*008a*/ 	.short	(.L_35 - .L_34)
.L_34:
        /*008c*/ 	.word	0x00000000
        /*0090*/ 	.short	0x0011
        /*0092*/ 	.short	0x0058
        /*0094*/ 	.byte	0x00, 0xf0, 0x11, 0x00


	//----- nvinfo : EIATTR_KPARAM_INFO
	.align		4
.L_35:
        /*0098*/ 	.byte	0x04, 0x17
        /*009a*/ 	.short	(.L_37 - .L_36)
.L_36:
        /*009c*/ 	.word	0x00000000
        /*00a0*/ 	.short	0x0010
        /*00a2*/ 	.short	0x0054
        /*00a4*/ 	.byte	0x00, 0xf0, 0x11, 0x00


	//----- nvinfo : EIATTR_KPARAM_INFO
	.align		4
.L_37:
        /*00a8*/ 	.byte	0x04, 0x17
        /*00aa*/ 	.short	(.L_39 - .L_38)
.L_38:
        /*00ac*/ 	.word	0x00000000
        /*00b0*/ 	.short	0x000f
        /*00b2*/ 	.short	0x0050
        /*00b4*/ 	.byte	0x00, 0xf0, 0x11, 0x00


	//----- nvinfo : EIATTR_KPARAM_INFO
	.align		4
.L_39:
        /*00b8*/ 	.byte	0x04, 0x17
        /*00ba*/ 	.short	(.L_41 - .L_40)
.L_40:
        /*00bc*/ 	.word	0x00000000
        /*00c0*/ 	.short	0x000e
        /*00c2*/ 	.short	0x004c
        /*00c4*/ 	.byte	0x00, 0xf0, 0x11, 0x00


	//----- nvinfo : EIATTR_KPARAM_INFO
	.align		4
.L_41:
        /*00c8*/ 	.byte	0x04, 0x17
        /*00ca*/ 	.short	(.L_43 - .L_42)
.L_42:
        /*00cc*/ 	.word	0x00000000
        /*00d0*/ 	.short	0x000d
        /*00d2*/ 	.short	0x0048
        /*00d4*/ 	.byte	0x00, 0xf0, 0x11, 0x00


	//----- nvinfo : EIATTR_KPARAM_INFO
	.align		4
.L_43:
        /*00d8*/ 	.byte	0x04, 0x17
        /*00da*/ 	.short	(.L_45 - .L_44)
.L_44:
        /*00dc*/ 	.word	0x00000000
        /*00e0*/ 	.short	0x000c
        /*00e2*/ 	.short	0x0044
        /*00e4*/ 	.byte	0x00, 0xf0, 0x11, 0x00


	//----- nvinfo : EIATTR_KPARAM_INFO
	.align		4
.L_45:
        /*00e8*/ 	.byte	0x04, 0x17
        /*00ea*/ 	.short	(.L_47 - .L_46)
.L_46:
        /*00ec*/ 	.word	0x00000000
        /*00f0*/ 	.short	0x000b
        /*00f2*/ 	.short	0x0040
        /*00f4*/ 	.byte	0x00, 0xf0, 0x11, 0x00


	//----- nvinfo : EIATTR_KPARAM_INFO
	.align		4
.L_47:
        /*00f8*/ 	.byte	0x04, 0x17
        /*00fa*/ 	.short	(.L_49 - .L_48)
.L_48:
        /*00fc*/ 	.word	0x00000000
        /*0100*/ 	.short	0x000a
        /*0102*/ 	.short	0x003c
        /*0104*/ 	.byte	0x00, 0xf0, 0x11, 0x00


	//----- nvinfo : EIATTR_KPARAM_INFO
	.align		4
.L_49:
        /*0108*/ 	.byte	0x04, 0x17
        /*010a*/ 	.short	(.L_51 - .L_50)
.L_50:
        /*010c*/ 	.word	0x00000000
        /*0110*/ 	.short	0x0009
        /*0112*/ 	.short	0x0038
        /*0114*/ 	.byte	0x00, 0xf0, 0x11, 0x00


	//----- nvinfo : EIATTR_KPARAM_INFO
	.align		4
.L_51:
        /*0118*/ 	.byte	0x04, 0x17
        /*011a*/ 	.short	(.L_53 - .L_52)
.L_52:
        /*011c*/ 	.word	0x00000000
        /*0120*/ 	.short	0x0008
        /*0122*/ 	.short	0x0034
        /*0124*/ 	.byte	0x00, 0xf0, 0x11, 0x00


	//----- nvinfo : EIATTR_KPARAM_INFO
	.align		4
.L_53:
        /*0128*/ 	.byte	0x04, 0x17
        /*012a*/ 	.short	(.L_55 - .L_54)
.L_54:
        /*012c*/ 	.word	0x00000000
        /*0130*/ 	.short	0x0007
        /*0132*/ 	.short	0x0030
        /*0134*/ 	.byte	0x00, 0xf0, 0x11, 0x00


	//----- nvinfo : EIATTR_KPARAM_INFO
	.align		4
.L_55:
        /*0138*/ 	.byte	0x04, 0x17
        /*013a*/ 	.short	(.L_57 - .L_56)
.L_56:
        /*013c*/ 	.word	0x00000000
        /*0140*/ 	.short	0x0006
        /*0142*/ 	.short	0x002c
        /*0144*/ 	.byte	0x00, 0xf0, 0x11, 0x00


	//----- nvinfo : EIATTR_KPARAM_INFO
	.align		4
.L_57:
        /*0148*/ 	.byte	0x04, 0x17
        /*014a*/ 	.short	(.L_59 - .L_58)
.L_58:
        /*014c*/ 	.word	0x00000000
        /*0150*/ 	.short	0x0005
        /*0152*/ 	.short	0x0028
        /*0154*/ 	.byte	0x00, 0xf0, 0x11, 0x00


	//----- nvinfo : EIATTR_KPARAM_INFO
	.align		4
.L_59:
        /*0158*/ 	.byte	0x04, 0x17
        /*015a*/ 	.short	(.L_61 - .L_60)
.L_60:
        /*015c*/ 	.word	0x00000000
        /*0160*/ 	.short	0x0004
        /*0162*/ 	.short	0x0020
        /*0164*/ 	.byte	0x00, 0xf4, 0x21, 0x00


	//----- nvinfo : EIATTR_KPARAM_INFO
	.align		4
.L_61:
        /*0168*/ 	.byte	0x04, 0x17
        /*016a*/ 	.short	(.L_63 - .L_62)
.L_62:
        /*016c*/ 	.word	0x00000000
        /*0170*/ 	.short	0x0003
        /*0172*/ 	.short	0x0018
        /*0174*/ 	.byte	0x00, 0xf4, 0x21, 0x00


	//----- nvinfo : EIATTR_KPARAM_INFO
	.align		4
.L_63:
        /*0178*/ 	.byte	0x04, 0x17
        /*017a*/ 	.short	(.L_65 - .L_64)
.L_64:
        /*017c*/ 	.word	0x00000000
        /*0180*/ 	.short	0x0002
        /*0182*/ 	.short	0x0010
        /*0184*/ 	.byte	0x00, 0xf4, 0x21, 0x00


	//----- nvinfo : EIATTR_KPARAM_INFO
	.align		4
.L_65:
        /*0188*/ 	.byte	0x04, 0x17
        /*018a*/ 	.short	(.L_67 - .L_66)
.L_66:
        /*018c*/ 	.word	0x00000000
        /*0190*/ 	.short	0x0001
        /*0192*/ 	.short	0x0008
        /*0194*/ 	.byte	0x00, 0xf4, 0x21, 0x00


	//----- nvinfo : EIATTR_KPARAM_INFO
	.align		4
.L_67:
        /*0198*/ 	.byte	0x04, 0x17
        /*019a*/ 	.short	(.L_69 - .L_68)
.L_68:
        /*019c*/ 	.word	0x00000000
        /*01a0*/ 	.short	0x0000
        /*01a2*/ 	.short	0x0000
        /*01a4*/ 	.byte	0x00, 0xf4, 0x21, 0x00


	//----- nvinfo : EIATTR_AT_ENTRY_FRAGMENTS
	.align		4
.L_69:
        /*01a8*/ 	.byte	0x04, 0x4f
        /*01aa*/ 	.short	(.L_71 - .L_70)


	//   ....[0]....
.L_70:
        /*01ac*/ 	.word	0x00000004


	//----- nvinfo : EIATTR_RESERVED_SMEM_USED
	.align		4
.L_71:
        /*01b0*/ 	.byte	0x01, 0x41
	.zero		2


	//----- nvinfo : EIATTR_SPARSE_MMA_MASK
	.align		4
        /*01b4*/ 	.byte	0x03, 0x50
        /*01b6*/ 	.short	0x0000


	//----- nvinfo : EIATTR_TCGEN05_1CTA_USED
	.align		4
        /*01b8*/ 	.byte	0x01, 0x51
	.zero		2


	//----- nvinfo : EIATTR_MAXREG_COUNT
	.align		4
        /*01bc*/ 	.byte	0x03, 0x1b
        /*01be*/ 	.short	0x00ff


	//----- nvinfo : EIATTR_NUM_BARRIERS
	.align		4
        /*01c0*/ 	.byte	0x02, 0x4c
        /*01c2*/ 	.byte	0x01
	.zero		1


	//----- nvinfo : EIATTR_ANNOTATIONS
	.align		4
        /*01c4*/ 	.byte	0x04, 0x55
        /*01c6*/ 	.short	(.L_73 - .L_72)


	//   ....[0]....
.L_72:
        /*01c8*/ 	.word	0x00000001
        /*01cc*/ 	.byte	0x80, 0x19, 0x00, 0x00, 0x01, 0x00, 0x00, 0x00, 0xb0, 0x19, 0x00, 0x00, 0x01, 0x00, 0x00, 0x00
        /* <DEDUP_REMOVED lines=102> */
        /*083c*/ 	.byte	0xf0, 0xd8, 0x00, 0x00


	//----- nvinfo : EIATTR_INT_WARP_WIDE_INSTR_OFFSETS
	.align		4
.L_73:
        /*0840*/ 	.byte	0x04, 0x31
        /*0842*/ 	.short	(.L_75 - .L_74)


	//   ....[0]....
.L_74:
        /*0844*/ 	.word	0x00002d60


	//   ....[1]....
        /*0848*/ 	.word	0x00002db0


	//   ....[2]....
        /*084c*/ 	.word	0x00003660


	//   ....[3]....
        /*0850*/ 	.word	0x000036d0


	//   ....[4]....
        /*0854*/ 	.word	0x0000a340


	//   ....[5]....
        /*0858*/ 	.word	0x00011870


	//   ....[6]....
        /*085c*/ 	.word	0x000118c0


	//----- nvinfo : EIATTR_COOP_GROUP_MASK_REGIDS
	.align		4
.L_75:
        /*0860*/ 	.byte	0x04, 0x29
        /*0862*/ 	.short	(.L_77 - .L_76)


	//   ....[0]....
.L_76:
        /*0864*/ 	.word	0xffffffff


	//   ....[1]....
        /*0868*/ 	.word	0xffffffff


	//   ....[2]....
        /*086c*/ 	.word	0xffffffff


	//   ....[3]....
        /*0870*/ 	.word	0xffffffff


	//----- nvinfo : EIATTR_COOP_GROUP_INSTR_OFFSETS
	.align		4
.L_77:
        /*0874*/ 	.byte	0x04, 0x28
        /*0876*/ 	.short	(.L_79 - .L_78)


	//   ....[0]....
.L_78:
        /*0878*/ 	.word	0x00000060


	//   ....[1]....
        /*087c*/ 	.word	0x00000320


	//   ....[2]....
        /*0880*/ 	.word	0x00011700


	//   ....[3]....
        /*0884*/ 	.word	0x00011970


	//----- nvinfo : EIATTR_VRC_CTA_INIT_COUNT
	.align		4
.L_79:
        /*0888*/ 	.byte	0x02, 0x4a
        /*088a*/ 	.byte	0x80
	.zero		1


	//----- nvinfo : EIATTR_MBARRIER_INSTR_OFFSETS
	.align		4
        /*088c*/ 	.byte	0x04, 0x39
        /*088e*/ 	.short	(.L_81 - .L_80)


	//   ....[0]....
.L_80:
        /*0890*/ 	.word	0x00002e00
        /*0894*/ 	.word	0x000000ff
        /*0898*/ 	.word	0x00000000
        /*089c*/ 	.short	0x0100
        /*089e*/ 	.byte	0x0b
	.zero		1


	//   ....[1]....
        /*08a0*/ 	.word	0x000036b0
        /*08a4*/ 	.word	0x000000ff
        /*08a8*/ 	.word	0x00010008
        /*08ac*/ 	.short	0x0100
        /*08ae*/ 	.byte	0x0e
	.zero		1


	//   ....[2]....
        /*08b0*/ 	.word	0x00003b60
        /*08b4*/ 	.word	0x000000ff
        /*08b8*/ 	.word	0x00008000
        /*08bc*/ 	.short	0x0100
        /*08be*/ 	.byte	0x0e
	.zero		1


	//   ....[3]....
        /*08c0*/ 	.word	0x00003dc0
        /*08c4*/ 	.word	0x000000ff
        /*08c8*/ 	.word	0x00008000
        /*08cc*/ 	.short	0x010a
        /*08ce*/ 	.byte	0x0e
	.zero		1


	//   ....[4]....
        /*08d0*/ 	.word	0x00003e30
        /*08d4*/ 	.word	0x000000ff
        /*08d8*/ 	.word	0x00008000
        /*08dc*/ 	.short	0x0108
        /*08de*/ 	.byte	0x0e
	.zero		1


	//   ....[5]....
        /*08e0*/ 	.word	0x0000a800
        /*08e4*/ 	.word	0x000000ff
        /*08e8*/ 	.word	0x00010010
        /*08ec*/ 	.short	0x0100
        /*08ee*/ 	.byte	0x0e
	.zero		1


	//   ....[6]....
        /*08f0*/ 	.word	0x0000a970
        /*08f4*/ 	.word	0x000000ff
        /*08f8*/ 	.word	0x00010010
        /*08fc*/ 	.short	0x010a
        /*08fe*/ 	.byte	0x0e
	.zero		1


	//   ....[7]....
        /*0900*/ 	.word	0x0000a9b0
        /*0904*/ 	.word	0x000000ff
        /*0908*/ 	.word	0x00010010
        /*090c*/ 	.short	0x0108
        /*090e*/ 	.byte	0x0e
	.zero		1


	//   ....[8]....
        /*0910*/ 	.word	0x0000c3d0
        /*0914*/ 	.word	0x000000ff
        /*0918*/ 	.word	0x00000000
        /*091c*/ 	.short	0x010a
        /*091e*/ 	.byte	0x0b
	.zero		1


	//   ....[9]....
        /*0920*/ 	.word	0x0000f1e0
        /*0924*/ 	.word	0x000000ff
        /*0928*/ 	.word	0x00000000
        /*092c*/ 	.short	0x010a
        /*092e*/ 	.byte	0x0b
	.zero		1


	//   ....[10]....
        /*0930*/ 	.word	0x0000f320
        /*0934*/ 	.word	0x000000ff
        /*0938*/ 	.word	0x00010000
        /*093c*/ 	.short	0x0108
        /*093e*/ 	.byte	0x0e
	.zero		1


	//   ....[11]....
        /*0940*/ 	.word	0x0000f3b0
        /*0944*/ 	.word	0x000000ff
        /*0948*/ 	.word	0x00010008
        /*094c*/ 	.short	0x0108
        /*094e*/ 	.byte	0x0e
	.zero		1


	//   ....[12]....
        /*0950*/ 	.word	0x00011990
        /*0954*/ 	.word	0x000000ff
        /*0958*/ 	.word	0x00008000
        /*095c*/ 	.short	0x010a
        /*095e*/ 	.byte	0x0e
	.zero		1


	//   ....[13]....
        /*0960*/ 	.word	0x000119c0
        /*0964*/ 	.word	0x000000ff
        /*0968*/ 	.word	0x00010010
        /*096c*/ 	.short	0x010a
        /*096e*/ 	.byte	0x0e
	.zero		1


	//   ....[14]....
        /*0970*/ 	.word	0x000119f0
        /*0974*/ 	.word	0x000000ff
        /*0978*/ 	.word	0x00000000
        /*097c*/ 	.short	0x010a
        /*097e*/ 	.byte	0x0b
	.zero		1


	//   ....[15]....
        /*0980*/ 	.word	0x00011a20
        /*0984*/ 	.word	0x000000ff
        /*0988*/ 	.word	0x00000000
        /*098c*/ 	.short	0x010a
        /*098e*/ 	.byte	0x0b
	.zero		1


	//----- nvinfo : EIATTR_NUM_MBARRIERS
	.align		4
.L_81:
        /*0990*/ 	.byte	0x03, 0x38
        /*0992*/ 	.short	0xffff


	//----- nvinfo : EIATTR_EXIT_INSTR_OFFSETS
	.align		4
        /*0994*/ 	.byte	0x04, 0x1c
        /*0996*/ 	.short	(.L_83 - .L_82)


	//   ....[0]....
.L_82:
        /*0998*/ 	.word	0x00011980


	//----- nvinfo : EIATTR_REQNTID
	.align		4
.L_83:
        /*099c*/ 	.byte	0x04, 0x10
        /*099e*/ 	.short	(.L_85 - .L_84)
.L_84:
        /*09a0*/ 	.word	0x00000080
        /*09a4*/ 	.word	0x00000001
        /*09a8*/ 	.word	0x00000001


	//----- nvinfo : EIATTR_CRS_STACK_SIZE
	.align		4
.L_85:
        /*09ac*/ 	.byte	0x04, 0x1e
        /*09ae*/ 	.short	(.L_87 - .L_86)
.L_86:
        /*09b0*/ 	.word	0x00000000


	//----- nvinfo : EIATTR_CBANK_PARAM_SIZE
	.align		4
.L_87:
        /*09b4*/ 	.byte	0x03, 0x19
        /*09b6*/ 	.short	0x0088


	//----- nvinfo : EIATTR_PARAM_CBANK
	.align		4
        /*09b8*/ 	.byte	0x04, 0x0a
        /*09ba*/ 	.short	(.L_89 - .L_88)
	.align		4
.L_88:
        /*09bc*/ 	.word	index@(.nv.constant0.attn_fwd)
        /*09c0*/ 	.short	0x0380
        /*09c2*/ 	.short	0x0088


	//----- nvinfo : EIATTR_SW_WAR
	.align		4
.L_89:
        /*09c4*/ 	.byte	0x04, 0x36
        /*09c6*/ 	.short	(.L_91 - .L_90)
.L_90:
        /*09c8*/ 	.word	0x00000008
.L_91:


//--------------------- .nv.compat                --------------------------
	.section	.nv.compat,"",@"SHT_CUDA_COMPAT_INFO"
	.align	4
        /*0000*/ 	.byte	0x02, 0x02, 0x02, 0x00, 0x02, 0x05, 0x05, 0x00, 0x02, 0x03, 0x00, 0x00, 0x02, 0x06, 0x01, 0x00


//--------------------- .nv.callgraph             --------------------------
	.section	.nv.callgraph,"",@"SHT_CUDA_CALLGRAPH"
	.align	4
	.sectionentsize	8
	.align		4
        /*0000*/ 	.word	0x00000000
	.align		4
        /*0004*/ 	.word	0xffffffff
	.align		4
        /*0008*/ 	.word	0x00000000
	.align		4
        /*000c*/ 	.word	0xfffffffe
	.align		4
        /*0010*/ 	.word	0x00000000
	.align		4
        /*0014*/ 	.word	0xfffffffd
	.align		4
        /*0018*/ 	.word	0x00000000
	.align		4
        /*001c*/ 	.word	0xfffffffc


//--------------------- .nv.constant4             --------------------------
	.section	.nv.constant4,"a",@progbits
	.align	8
	.align		8
.nv.constant4:
        /*0000*/ 	.dword	_$_str


//--------------------- .text.attn_fwd            --------------------------
	.section	.text.attn_fwd,"ax",@progbits
	.align	128
        .global         attn_fwd
        .type           attn_fwd,@function
        .size           attn_fwd,(.L_x_28 - attn_fwd)
        .other          attn_fwd,@"STO_CUDA_ENTRY STV_DEFAULT"
attn_fwd:
.text.attn_fwd:
[----:B------:R-:W0:Y:S01]  /*0000*/  LDC R1, c[0x0][0x37c] ;  /* 0x0000df00ff017b82 */ /* 0x000e220000000800 */
[----:B------:R-:W1:Y:S01]  /*0010*/  S2R R0, SR_TID.X ;  /* 0x0000000000007919 */ /* 0x000e620000002100 */
[----:B0-----:R-:W-:Y:S02]  /*0020*/  IADD3 R1, PT, PT, R1, -0x320, RZ ;  /* 0xfffffce001017810 */ /* 0x001fe40007ffe0ff */
[----:B-1----:R-:W-:-:S13]  /*0030*/  ISETP.GE.U32.AND P0, PT, R0, 0x20, PT ;  /* 0x000000200000780c */ /* 0x002fda0003f06070 */
[----:B------:R-:W-:Y:S05]  /*0040*/  @P0 BRA `(.L_x_0) ;  /* 0x0000000000b80947 */ /* 0x000fea0003800000 */
[----:B------:R-:W0:Y:S01]  /*0050*/  S2UR UR6, SR_CgaCtaId ;  /* 0x00000000000679c3 */ /* 0x000e220000008800 */
[----:B------:R-:W-:Y:S01]  /*0060*/  NOP ;  /* 0x0000000000007918 */ /* 0x000fe20000000000 */
[----:B------:R-:W-:Y:S02]  /*0070*/  UMOV UR4, 0x40 ;  /* 0x0000004000047882 */ /* 0x000fe40000000000 */
[----:B0-----:R-:W-:-:S09]  /*0080*/  ULEA UR4, UR6, UR4, 0x18 ;  /* 0x0000000406047291 */ /* 0x001fd2000f8ec0ff */
[----:B------:R-:W0:Y:S01]  /*0090*/  LDS.U8 R0, [UR4] ;  /* 0x00000004ff007984 */ /* 0x000e220008000000 */
[----:B------:R-:W-:Y:S02]  /*00a0*/  UMOV UR4, 0x400 ;  /* 0x0000040000047882 */ /* 0x000fe40000000000 */
[----:B------:R-:W-:Y:S01]  /*00b0*/  ULEA UR4, UR6, UR4, 0x18 ;  /* 0x0000000406047291 */ /* 0x000fe2000f8ec0ff */
[----:B0-----:R-:W-:-:S13]  /*00c0*/  ISETP.NE.AND P1, PT, R0, RZ, PT ;  /* 0x000000ff0000720c */ /* 0x001fda0003f25270 */
[----:B------:R-:W-:Y:S05]  /*00d0*/  @P1 BRA `(.L_x_1) ;  /* 0x00000000007c1947 */ /* 0x000fea0003800000 */
[----:B------:R-:W-:-:S13]  /*00e0*/  ELECT P1, URZ, PT ;  /* 0x0000000000ff782f */ /* 0x000fda0003820000 */
[----:B------:R-:W-:Y:S05]  /*00f0*/  @!P1 BRA `(.L_x_2) ;  /* 0x0000000000849947 */ /* 0x000fea0003800000 */
[----:B------:R-:W-:Y:S01]  /*0100*/  UMOV UR5, 0x8 ;  /* 0x0000000800057882 */ /* 0x000fe20000000000 */
[----:B------:R-:W-:Y:S01]  /*0110*/  HFMA2 R4, -RZ, RZ, 0, 5.9604644775390625e-08 ;  /* 0x00000001ff047431 */ /* 0x000fe200000001ff */
[----:B------:R-:W-:-:S03]  /*0120*/  MOV R5, 0xff ;  /* 0x000000ff00057802 */ /* 0x000fc60000000f00 */
[----:B------:R-:W-:Y:S04]  /*0130*/  DEPBAR.LE SB0, 0x36 ;  /* 0x00008d800000791a */ /* 0x000fe80000000000 */
[----:B------:R-:W0:Y:S02]  /*0140*/  UTCATOMSWS.FIND_AND_SET.ALIGN UP0, UR5, UR5 ;  /* 0x00000005000575e3 */ /* 0x000e240008000800 */
[----:B0-----:R-:W-:-:S04]  /*0150*/  PLOP3.LUT P1, PT, PT, PT, UP0, 0x80, 0x8 ;  /* 0x000000000008781c */ /* 0x001fc80003f2f008 */
[----:B------:R-:W-:-:S04]  /*0160*/  SEL R0, RZ, 0xffffffff, !P1 ;  /* 0xffffffffff007807 */ /* 0x000fc80004800000 */
[----:B------:R-:W-:Y:S02]  /*0170*/  ISETP.NE.AND P1, PT, R0, RZ, PT ;  /* 0x000000ff0000720c */ /* 0x000fe40003f25270 */
[----:B------:R-:W-:-:S11]  /*0180*/  MOV R0, UR5 ;  /* 0x0000000500007c02 */ /* 0x000fd60008000f00 */
[----:B------:R-:W-:Y:S05]  /*0190*/  @P1 BRA `(.L_x_3) ;  /* 0x0000000000241947 */ /* 0x000fea0003800000 */
.L_x_4:
[----:B------:R-:W-:Y:S05]  /*01a0*/  NANOSLEEP 0x64 ;  /* 0x000000640000795d */ /* 0x000fea0003800000 */
[----:B------:R-:W-:-:S05]  /*01b0*/  UMOV UR5, 0x8 ;  /* 0x0000000800057882 */ /* 0x000fca0000000000 */
[----:B------:R-:W-:Y:S04]  /*01c0*/  DEPBAR.LE SB0, 0x36 ;  /* 0x00008d800000791a */ /* 0x000fe80000000000 */
[----:B------:R-:W0:Y:S02]  /*01d0*/  UTCATOMSWS.FIND_AND_SET.ALIGN UP0, UR5, UR5 ;  /* 0x00000005000575e3 */ /* 0x000e240008000800 */
[----:B0-----:R-:W-:-:S04]  /*01e0*/  PLOP3.LUT P1, PT, PT, PT, UP0, 0x80, 0x8 ;  /* 0x000000000008781c */ /* 0x001fc80003f2f008 */
[----:B------:R-:W-:-:S04]  /*01f0*/  SEL R0, RZ, 0xffffffff, !P1 ;  /* 0xffffffffff007807 */ /* 0x000fc80004800000 */
[----:B------:R-:W-:Y:S02]  /*0200*/  ISETP.NE.AND P1, PT, R0, RZ, PT ;  /* 0x000000ff0000720c */ /* 0x000fe40003f25270 */
[----:B------:R-:W-:-:S11]  /*0210*/  MOV R0, UR5 ;  /* 0x0000000500007c02 */ /* 0x000fd60008000f00 */
[----:B------:R-:W-:Y:S05]  /*0220*/  @!P1 BRA `(.L_x_4) ;  /* 0xfffffffc00dc9947 */ /* 0x000fea000383ffff */
.L_x_3:
[----:B------:R-:W-:Y:S01]  /*0230*/  IADD3 R3, PT, PT, R0, 0x10, RZ ;  /* 0x0000001000037810 */ /* 0x000fe20007ffe0ff */
[----:B------:R-:W-:Y:S01]  /*0240*/  UMOV UR5, 0x50 ;  /* 0x0000005000057882 */ /* 0x000fe20000000000 */
[----:B------:R-:W-:Y:S01]  /*0250*/  SHF.L.U32 R2, R5, R0, RZ ;  /* 0x0000000005027219 */ /* 0x000fe200000006ff */
[----:B------:R-:W-:Y:S01]  /*0260*/  ULEA UR5, UR6, UR5, 0x18 ;  /* 0x0000000506057291 */ /* 0x000fe2000f8ec0ff */
[----:B------:R-:W-:Y:S02]  /*0270*/  SHF.L.U32 R3, R4, R3, RZ ;  /* 0x0000000304037219 */ /* 0x000fe400000006ff */
[----:B------:R-:W-:Y:S02]  /*0280*/  SHF.L.U32 R0, R0, 0x5, RZ ;  /* 0x0000000500007819 */ /* 0x000fe400000006ff */
[----:B------:R-:W-:-:S05]  /*0290*/  LOP3.LUT R2, R3, R2, RZ, 0xfc, !PT ;  /* 0x0000000203027212 */ /* 0x000fca00078efcff */
[----:B------:R0:W-:Y:S04]  /*02a0*/  ATOMS.OR RZ, [UR5], R2 ;  /* 0x00000002ffff798c */ /* 0x0001e8000b000005 */
[----:B------:R0:W-:Y:S01]  /*02b0*/  STS [UR4], R0 ;  /* 0x00000000ff007988 */ /* 0x0001e20008000804 */
[----:B------:R-:W-:Y:S05]  /*02c0*/  BRA `(.L_x_2) ;  /* 0x0000000000107947 */ /* 0x000fea0003800000 */
.L_x_1:
[----:B------:R-:W-:Y:S02]  /*02d0*/  MOV R0, 0xffffffff ;  /* 0xffffffff00007802 */ /* 0x000fe40000000f00 */
[----:B------:R-:W-:-:S03]  /*02e0*/  MOV R2, 0x310 ;  /* 0x0000031000027802 */ /* 0x000fc60000000f00 */
[----:B------:R0:W-:Y:S04]  /*02f0*/  STS [UR4], R0 ;  /* 0x00000000ff007988 */ /* 0x0001e80008000804 */
[----:B0-----:R-:W-:Y:S05]  /*0300*/  CALL.REL.NOINC `($__internal_1_$__cuda_sm10x_tcgen05_guardrail_trap_phase_invalid_during_alloc) ;  /* 0x0000011400dc7944 */ /* 0x001fea0003c00000 */
.L_x_2:
[----:B------:R-:W-:Y:S05]  /*0310*/  WARPSYNC.ALL ;  /* 0x0000000000007948 */ /* 0x000fea0003800000 */
[----:B------:R-:W-:Y:S01]  /*0320*/  NOP ;  /* 0x0000000000007918 */ /* 0x000fe20000000000 */
.L_x_0:
[----:B------:R-:W1:Y:S01]  /*0330*/  S2R R142, SR_TID.X ;  /* 0x00000000008e7919 */ /* 0x000e620000002100 */
[----:B------:R-:W2:Y:S01]  /*0340*/  S2UR UR15, SR_CTAID.Y ;  /* 0x00000000000f79c3 */ /* 0x000ea20000002600 */
[----:B------:R-:W2:Y:S01]  /*0350*/  LDCU.64 UR4, c[0x0][0x3b0] ;  /* 0x00007600ff0477ac */ /* 0x000ea20008000a00 */
[----:B0-----:R-:W0:Y:S01]  /*0360*/  S2R R0, SR_CTAID.X ;  /* 0x0000000000007919 */ /* 0x001e220000002500 */
[----:B------:R-:W-:Y:S01]  /*0370*/  UMOV UR14, 0x400 ;  /* 0x00000400000e7882 */ /* 0x000fe20000000000 */
[----:B------:R-:W3:Y:S04]  /*0380*/  LDCU.64 UR28, c[0x0][0x358] ;  /* 0x00006b00ff1c77ac */ /* 0x000ee80008000a00 */
[----:B------:R-:W4:Y:S08]  /*0390*/  LDC.64 R2, c[0x0][0x380] ;  /* 0x0000e000ff027b82 */ /* 0x000f300000000a00 */
[----:B------:R-:W3:Y:S08]  /*03a0*/  LDC R173, c[0x0][0x3b8] ;  /* 0x0000ee00ffad7b82 */ /* 0x000ef00000000800 */
[----:B------:R-:W3:Y:S01]  /*03b0*/  S2UR UR6, SR_CgaCtaId ;  /* 0x00000000000679c3 */ /* 0x000ee20000008800 */
[----:B--2---:R-:W-:-:S04]  /*03c0*/  UIMAD UR4, UR15, UR4, URZ ;  /* 0x000000040f0472a4 */ /* 0x004fc8000f8e02ff */
[----:B------:R-:W-:Y:S01]  /*03d0*/  USHF.L.U32 UR7, UR4, 0x1, URZ ;  /* 0x0000000104077899 */ /* 0x000fe200080006ff */
[----:B-1----:R-:W-:-:S04]  /*03e0*/  LOP3.LUT R137, R142, 0x7f, RZ, 0xc0, !PT ;  /* 0x0000007f8e897812 */ /* 0x002fc800078ec0ff */
[----:B0-----:R-:W-:-:S05]  /*03f0*/  LEA R4, R0, R137, 0x7 ;  /* 0x0000008900047211 */ /* 0x001fca00078e38ff */
[----:B------:R-:W-:Y:S01]  /*0400*/  IMAD R0, R4, UR5, RZ ;  /* 0x0000000504007c24 */ /* 0x000fe2000f8e02ff */
[----:B------:R-:W-:Y:S01]  /*0410*/  UIMAD.WIDE UR4, UR4, 0x2, URZ ;  /* 0x00000002040478a5 */ /* 0x000fe2000f8e02ff */
[C---:B---3--:R-:W-:Y:S01]  /*0420*/  IMAD R17, R173.reuse, 0x50, RZ ;  /* 0x00000050ad117824 */ /* 0x048fe200078e02ff */
[C---:B------:R-:W-:Y:S02]  /*0430*/  SHF.L.U32 R7, R173.reuse, 0x3, RZ ;  /* 0x00000003ad077819 */ /* 0x040fe400000006ff */
[C---:B------:R-:W-:Y:S01]  /*0440*/  SHF.L.U32 R5, R0.reuse, 0x1, RZ ;  /* 0x0000000100057819 */ /* 0x040fe200000006ff */
[----:B------:R-:W-:Y:S01]  /*0450*/  IMAD.HI R0, R0, 0x2, RZ ;  /* 0x0000000200007827 */ /* 0x000fe200078e02ff */
[----:B------:R-:W-:Y:S01]  /*0460*/  SHF.L.U32 R13, R173, 0x4, RZ ;  /* 0x00000004ad0d7819 */ /* 0x000fe200000006ff */
[----:B------:R-:W-:Y:S01]  /*0470*/  ULEA UR14, UR6, UR14, 0x18 ;  /* 0x0000000e060e7291 */ /* 0x000fe2000f8ec0ff */
[----:B------:R-:W-:Y:S01]  /*0480*/  BAR.SYNC.DEFER_BLOCKING 0x0 ;  /* 0x0000000000007b1d */ /* 0x000fe20000010000 */
[----:B----4-:R-:W-:Y:S01]  /*0490*/  IADD3 R4, P1, P2, R5, UR7, R2 ;  /* 0x0000000705047c10 */ /* 0x010fe2000fa3e002 */
[----:B------:R-:W-:-:S03]  /*04a0*/  IMAD R35, R173, 0x14, RZ ;  /* 0x00000014ad237824 */ /* 0x000fc600078e02ff */
[----:B------:R-:W-:Y:S01]  /*04b0*/  IADD3.X R5, PT, PT, R0, UR5, R3, P1, P2 ;  /* 0x0000000500057c10 */ /* 0x000fe20008fe4403 */
[C---:B------:R-:W-:Y:S01]  /*04c0*/  IMAD R31, R173.reuse, 0x60, RZ ;  /* 0x00000060ad1f7824 */ /* 0x040fe200078e02ff */
[CC--:B------:R-:W-:Y:S01]  /*04d0*/  LEA R16, P6, R173.reuse, R4.reuse, 0x4 ;  /* 0x00000004ad107211 */ /* 0x0c0fe200078c20ff */
[C---:B------:R-:W-:Y:S01]  /*04e0*/  IMAD R25, R173.reuse, 0xa, RZ ;  /* 0x0000000aad197824 */ /* 0x040fe200078e02ff */
[CC--:B------:R-:W-:Y:S01]  /*04f0*/  LEA R6, P4, R173.reuse, R4.reuse, 0x5 ;  /* 0x00000004ad067211 */ /* 0x0c0fe200078828ff */
[----:B------:R-:W-:Y:S01]  /*0500*/  IMAD R23, R173, 0x6, RZ ;  /* 0x00000006ad177824 */ /* 0x000fe200078e02ff */
[-C--:B------:R-:W-:Y:S01]  /*0510*/  IADD3 R24, P1, PT, R17, R4.reuse, RZ ;  /* 0x0000000411187210 */ /* 0x080fe20007f3e0ff */
[----:B------:R-:W-:Y:S01]  /*0520*/  IMAD R97, R173, 0x30, RZ ;  /* 0x00000030ad617824 */ /* 0x000fe200078e02ff */
[----:B------:R-:W-:Y:S02]  /*0530*/  LEA.HI.X.SX32 R17, R7, R5, 0x1, P6 ;  /* 0x0000000507117211 */ /* 0x000fe400030f0eff */
[C---:B------:R-:W-:Y:S01]  /*0540*/  LEA R9, R173.reuse, R173, 0x1 ;  /* 0x000000adad097211 */ /* 0x040fe200078e08ff */
[----:B------:R-:W-:Y:S01]  /*0550*/  IMAD R87, R173, 0x28, RZ ;  /* 0x00000028ad577824 */ /* 0x000fe200078e02ff */
[-C--:B------:R-:W-:Y:S01]  /*0560*/  LEA.HI.X.SX32 R7, R13, R5.reuse, 0x1, P4 ;  /* 0x000000050d077211 */ /* 0x080fe200020f0eff */
[----:B------:R-:W-:Y:S01]  /*0570*/  IMAD R51, R173, 0x18, RZ ;  /* 0x00000018ad337824 */ /* 0x000fe200078e02ff */
[-C--:B------:R-:W-:Y:S01]  /*0580*/  IADD3 R30, P4, PT, R35, R4.reuse, RZ ;  /* 0x00000004231e7210 */ /* 0x080fe20007f9e0ff */
[----:B------:R-:W-:Y:S01]  /*0590*/  IMAD R53, R173, 0x1c, RZ ;  /* 0x0000001cad357824 */ /* 0x000fe200078e02ff */
[-C--:B------:R-:W-:Y:S01]  /*05a0*/  IADD3 R26, P5, PT, R31, R4.reuse, RZ ;  /* 0x000000041f1a7210 */ /* 0x080fe20007fbe0ff */
[----:B------:R-:W-:Y:S01]  /*05b0*/  IMAD R111, R173, 0x7e, RZ ;  /* 0x0000007ead6f7824 */ /* 0x000fe200078e02ff */
[-C--:B------:R-:W-:Y:S01]  /*05c0*/  LEA.HI.X.SX32 R31, R25, R5.reuse, 0x1, P4 ;  /* 0x00000005191f7211 */ /* 0x080fe200020f0eff */
[----:B------:R-:W0:Y:S01]  /*05d0*/  LDS R136, [UR14] ;  /* 0x0000000eff887984 */ /* 0x000e220008000800 */
[----:B------:R-:W-:Y:S01]  /*05e0*/  IADD3 R124, P4, PT, R23, R4, RZ ;  /* 0x00000004177c7210 */ /* 0x000fe20007f9e0ff */
[C---:B------:R-:W-:Y:S01]  /*05f0*/  IMAD R27, R173.reuse, 0xc, RZ ;  /* 0x0000000cad1b7824 */ /* 0x040fe200078e02ff */
[----:B------:R-:W-:Y:S01]  /*0600*/  SHF.L.U32 R21, R173, 0x5, RZ ;  /* 0x00000005ad157819 */ /* 0x000fe200000006ff */
[----:B------:R-:W-:Y:S01]  /*0610*/  BAR.SYNC.DEFER_BLOCKING 0x0 ;  /* 0x0000000000007b1d */ /* 0x000fe20000010000 */
[----:B------:R-:W-:-:S02]  /*0620*/  LEA.HI.X.SX32 R125, R9, R5, 0x1, P4 ;  /* 0x00000005097d7211 */ /* 0x000fc400020f0eff */
[-C--:B------:R-:W-:Y:S02]  /*0630*/  LEA R12, P2, R173, R4.reuse, 0x6 ;  /* 0x00000004ad0c7211 */ /* 0x080fe400078430ff */
[-C--:B------:R-:W-:Y:S01]  /*0640*/  IADD3 R130, P4, PT, R97, R4.reuse, RZ ;  /* 0x0000000461827210 */ /* 0x080fe20007f9e0ff */
[C---:B------:R-:W-:Y:S01]  /*0650*/  IMAD R33, R173.reuse, 0xe, RZ ;  /* 0x0000000ead217824 */ /* 0x040fe200078e02ff */
[CC--:B------:R-:W-:Y:S01]  /*0660*/  LEA R15, R173.reuse, R173.reuse, 0x2 ;  /* 0x000000adad0f7211 */ /* 0x0c0fe200078e10ff */
[----:B------:R-:W-:Y:S01]  /*0670*/  IMAD R109, R173, 0x70, RZ ;  /* 0x00000070ad6d7824 */ /* 0x000fe200078e02ff */
[-C--:B------:R-:W-:Y:S02]  /*0680*/  IADD3 R20, P6, PT, R25, R4.reuse, RZ ;  /* 0x0000000419147210 */ /* 0x080fe40007fde0ff */
[C---:B------:R-:W-:Y:S01]  /*0690*/  LEA R101, R173.reuse, -R173, 0x6 ;  /* 0x800000adad657211 */ /* 0x040fe200078e30ff */
[----:B------:R-:W-:Y:S01]  /*06a0*/  IMAD R99, R173, 0x38, RZ ;  /* 0x00000038ad637824 */ /* 0x000fe200078e02ff */
[-C--:B------:R-:W-:Y:S01]  /*06b0*/  LEA.HI.X.SX32 R25, R87, R5.reuse, 0x1, P1 ;  /* 0x0000000557197211 */ /* 0x080fe200008f0eff */
[----:B------:R-:W-:Y:S01]  /*06c0*/  IMAD R63, R173, 0x1a, RZ ;  /* 0x0000001aad3f7824 */ /* 0x000fe200078e02ff */
[-C--:B------:R-:W-:Y:S01]  /*06d0*/  LEA.HI.X.SX32 R13, R21, R5.reuse, 0x1, P2 ;  /* 0x00000005150d7211 */ /* 0x080fe200010f0eff */
[----:B------:R-:W-:Y:S01]  /*06e0*/  IMAD R103, R173, 0x42, RZ ;  /* 0x00000042ad677824 */ /* 0x000fe200078e02ff */
[----:B------:R-:W-:Y:S01]  /*06f0*/  IADD3 R128, P1, PT, R51, R4, RZ ;  /* 0x0000000433807210 */ /* 0x000fe20007f3e0ff */
[----:B------:R-:W-:Y:S01]  /*0700*/  IMAD R41, R173, 0xd, RZ ;  /* 0x0000000dad297824 */ /* 0x000fe200078e02ff */
[----:B------:R-:W-:-:S02]  /*0710*/  LEA.HI.X.SX32 R131, R51, R5, 0x1, P4 ;  /* 0x0000000533837211 */ /* 0x000fc400020f0eff */
        /* <DEDUP_REMOVED lines=8> */
[-C--:B------:R-:W-:Y:S01]  /*07a0*/  IADD3 R122, P2, PT, R87, R4.reuse, RZ ;  /* 0x00000004577a7210 */ /* 0x080fe20007f5e0ff */
[----:B------:R-:W-:Y:S01]  /*07b0*/  IMAD R75, R173, 0x22, RZ ;  /* 0x00000022ad4b7824 */ /* 0x000fe200078e02ff */
[-C--:B------:R-:W-:Y:S01]  /*07c0*/  LEA.HI.X.SX32 R129, R27, R5.reuse, 0x1, P1 ;  /* 0x000000051b817211 */ /* 0x080fe200008f0eff */
[----:B------:R-:W-:Y:S01]  /*07d0*/  IMAD R95, R173, 0x2c, RZ ;  /* 0x0000002cad5f7824 */ /* 0x000fe200078e02ff */
[-C--:B------:R-:W-:Y:S01]  /*07e0*/  IADD3 R132, P1, PT, R33, R4.reuse, RZ ;  /* 0x0000000421847210 */ /* 0x080fe20007f3e0ff */
[----:B------:R-:W-:Y:S01]  /*07f0*/  IMAD R105, R173, 0x44, RZ ;  /* 0x00000044ad697824 */ /* 0x000fe200078e02ff */
[----:B------:R-:W-:Y:S01]  /*0800*/  LEA.HI.X.SX32 R135, R33, R5, 0x1, P4 ;  /* 0x0000000521877211 */ /* 0x000fe200020f0eff */
[C---:B------:R-:W-:Y:S01]  /*0810*/  IMAD R69, R173.reuse, 0x1e, RZ ;  /* 0x0000001ead457824 */ /* 0x040fe200078e02ff */
[C---:B------:R-:W-:Y:S01]  /*0820*/  LEA R29, R173.reuse, -R173, 0x3 ;  /* 0x800000adad1d7211 */ /* 0x040fe200078e18ff */
[----:B------:R-:W-:Y:S01]  /*0830*/  IMAD R91, R173, 0x2a, RZ ;  /* 0x0000002aad5b7824 */ /* 0x000fe200078e02ff */
[-C--:B------:R-:W-:Y:S01]  /*0840*/  LEA.HI.X.SX32 R33, R101, R5.reuse, 0x1, P6 ;  /* 0x0000000565217211 */ /* 0x080fe200030f0eff */
[C---:B------:R-:W-:Y:S01]  /*0850*/  IMAD R55, R173.reuse, 0x15, RZ ;  /* 0x00000015ad377824 */ /* 0x040fe200078e02ff */
[C---:B------:R-:W-:Y:S01]  /*0860*/  SHF.L.U32 R11, R173.reuse, 0x2, RZ ;  /* 0x00000002ad0b7819 */ /* 0x040fe200000006ff */
[----:B------:R-:W-:Y:S01]  /*0870*/  IMAD R83, R173, 0x26, RZ ;  /* 0x00000026ad537824 */ /* 0x000fe200078e02ff */
[-C--:B------:R-:W-:Y:S01]  /*0880*/  IADD3 R28, P3, PT, R109, R4.reuse, RZ ;  /* 0x000000046d1c7210 */ /* 0x080fe20007f7e0ff */
[----:B------:R-:W-:Y:S01]  /*0890*/  IMAD R151, R173, 0x32, RZ ;  /* 0x00000032ad977824 */ /* 0x000fe200078e02ff */
[-C--:B------:R-:W-:Y:S01]  /*08a0*/  LEA.HI.X.SX32 R123, R35, R5.reuse, 0x1, P2 ;  /* 0x00000005237b7211 */ /* 0x080fe200010f0eff */
[C---:B------:R-:W-:Y:S01]  /*08b0*/  IMAD R49, R173.reuse, 0x13, RZ ;  /* 0x00000013ad317824 */ /* 0x040fe200078e02ff */
[CC--:B------:R-:W-:Y:S01]  /*08c0*/  LEA R34, P6, R173.reuse, R4.reuse, 0x3 ;  /* 0x00000004ad227211 */ /* 0x0c0fe200078c18ff */
[----:B------:R-:W-:Y:S01]  /*08d0*/  IMAD R61, R173, 0x19, RZ ;  /* 0x00000019ad3d7824 */ /* 0x000fe200078e02ff */
[-C--:B------:R-:W-:Y:S01]  /*08e0*/  IADD3 R126, P2, PT, R27, R4.reuse, RZ ;  /* 0x000000041b7e7210 */ /* 0x080fe20007f5e0ff */
[----:B------:R-:W-:Y:S01]  /*08f0*/  IMAD R145, R173, 0x2e, RZ ;  /* 0x0000002ead917824 */ /* 0x000fe200078e02ff */
[-C--:B------:R-:W-:Y:S01]  /*0900*/  LEA.HI.X.SX32 R27, R97, R5.reuse, 0x1, P5 ;  /* 0x00000005611b7211 */ /* 0x080fe200028f0eff */
[----:B------:R-:W-:Y:S01]  /*0910*/  IMAD R155, R173, 0x34, RZ ;  /* 0x00000034ad9b7824 */ /* 0x000fe200078e02ff */
[-C--:B------:R-:W-:Y:S01]  /*0920*/  LEA.HI.X.SX32 R133, R29, R5.reuse, 0x1, P1 ;  /* 0x000000051d857211 */ /* 0x080fe200008f0eff */
[----:B------:R-:W-:Y:S01]  /*0930*/  IMAD R165, R173, 0x3a, RZ ;  /* 0x0000003aada57824 */ /* 0x000fe200078e02ff */
[-C--:B------:R-:W-:Y:S01]  /*0940*/  IADD3 R138, P5, PT, R99, R4.reuse, RZ ;  /* 0x00000004638a7210 */ /* 0x080fe20007fbe0ff */
[----:B------:R-:W-:Y:S01]  /*0950*/  IMAD R107, R173, 0x46, RZ ;  /* 0x00000046ad6b7824 */ /* 0x000fe200078e02ff */
[-C--:B------:R-:W-:Y:S01]  /*0960*/  LEA.HI.X.SX32 R29, R99, R5.reuse, 0x1, P3 ;  /* 0x00000005631d7211 */ /* 0x080fe200018f0eff */
[----:B------:R-:W-:Y:S01]  /*0970*/  IMAD R59, R173, 0x17, RZ ;  /* 0x00000017ad3b7824 */ /* 0x000fe200078e02ff */
[-C--:B------:R-:W-:Y:S01]  /*0980*/  LEA.HI.X.SX32 R35, R11, R5.reuse, 0x1, P6 ;  /* 0x000000050b237211 */ /* 0x080fe200030f0eff */
[C---:B------:R-:W-:Y:S01]  /*0990*/  IMAD R67, R173.reuse, 0x1d, RZ ;  /* 0x0000001dad437824 */ /* 0x040fe200078e02ff */
[C---:B------:R-:W-:Y:S01]  /*09a0*/  SHF.L.U32 R3, R173.reuse, 0x1, RZ ;  /* 0x00000001ad037819 */ /* 0x040fe200000006ff */
[----:B------:R-:W-:Y:S01]  /*09b0*/  IMAD R169, R173, 0x3c, RZ ;  /* 0x0000003cada97824 */ /* 0x000fe200078e02ff */
[-C--:B------:R-:W-:Y:S01]  /*09c0*/  LEA.HI.X.SX32 R127, R23, R5.reuse, 0x1, P2 ;  /* 0x00000005177f7211 */ /* 0x080fe200010f0eff */
[C---:B------:R-:W-:Y:S01]  /*09d0*/  IMAD R77, R173.reuse, 0x23, RZ ;  /* 0x00000023ad4d7824 */ /* 0x040fe200078e02ff */
[CC--:B------:R-:W-:Y:S01]  /*09e0*/  LEA R120, P3, R173.reuse, R4.reuse, 0x2 ;  /* 0x00000004ad787211 */ /* 0x0c0fe200078610ff */
        /* <DEDUP_REMOVED lines=12> */
[----:B------:R-:W-:Y:S01]  /*0ab0*/  IMAD R65, R173, 0x1b, RZ ;  /* 0x0000001bad417824 */ /* 0x000fe200078e02ff */
[-C--:B------:R-:W-:Y:S01]  /*0ac0*/  LEA.HI.X.SX32 R3, R73, R5.reuse, 0x1, P2 ;  /* 0x0000000549037211 */ /* 0x080fe200010f0eff */
[----:B------:R-:W-:Y:S01]  /*0ad0*/  IMAD R89, R173, 0x29, RZ ;  /* 0x00000029ad597824 */ /* 0x000fe200078e02ff */
[-C--:B------:R-:W-:Y:S01]  /*0ae0*/  IADD3 R38, P3, PT, R57, R4.reuse, RZ ;  /* 0x0000000439267210 */ /* 0x080fe20007f7e0ff */
[----:B------:R-:W5:Y:S01]  /*0af0*/  LDG.E.U16 R18, desc[UR28][R50.64] ;  /* 0x0000001c32127981 */ /* 0x000f62000c1e1500 */
[-C--:B------:R-:W-:Y:S01]  /*0b00*/  IADD3 R98, P6, PT, R79, R4.reuse, RZ ;  /* 0x000000044f627210 */ /* 0x080fe20007fde0ff */
[C---:B------:R-:W-:Y:S01]  /*0b10*/  IMAD R193, R173.reuse, 0x62, RZ ;  /* 0x00000062adc17824 */ /* 0x040fe200078e02ff */
[CC--:B------:R-:W-:Y:S01]  /*0b20*/  LEA.HI.X.SX32 R141, R173.reuse, R5.reuse, 0x1, P5 ;  /* 0x00000005ad8d7211 */ /* 0x0c0fe200028f0eff */
[----:B------:R-:W-:Y:S01]  /*0b30*/  IMAD R85, R173, 0x27, RZ ;  /* 0x00000027ad557824 */ /* 0x000fe200078e02ff */
[----:B------:R-:W-:Y:S01]  /*0b40*/  LEA.HI.X.SX32 R39, R39, R5, 0x1, P3 ;  /* 0x0000000527277211 */ /* 0x000fe200018f0eff */
[C---:B------:R-:W-:Y:S01]  /*0b50*/  IMAD R191, R173.reuse, 0x5e, RZ ;  /* 0x0000005eadbf7824 */ /* 0x040fe200078e02ff */
[CC--:B------:R-:W-:Y:S01]  /*0b60*/  LEA R37, R173.reuse, R173.reuse, 0x3 ;  /* 0x000000adad257211 */ /* 0x0c0fe200078e18ff */
[----:B------:R-:W5:Y:S01]  /*0b70*/  LDG.E.U16 R9, desc[UR28][R30.64] ;  /* 0x0000001c1e097981 */ /* 0x000f62000c1e1500 */
[CC--:B------:R-:W-:Y:S01]  /*0b80*/  LEA R45, R173.reuse, R173.reuse, 0x4 ;  /* 0x000000adad2d7211 */ /* 0x0c0fe200078e20ff */
[C---:B------:R-:W-:Y:S01]  /*0b90*/  IMAD R171, R173.reuse, 0x3e, RZ ;  /* 0x0000003eadab7824 */ /* 0x040fe200078e02ff */
[----:B------:R-:W-:Y:S01]  /*0ba0*/  LEA R43, R173, -R173, 0x4 ;  /* 0x800000adad2b7211 */ /* 0x000fe200078e20ff */
[----:B------:R1:W5:Y:S01]  /*0bb0*/  LDG.E.U16 R50, desc[UR28][R2.64] ;  /* 0x0000001c02327981 */ /* 0x000362000c1e1500 */
        /* <DEDUP_REMOVED lines=8> */
[-C--:B------:R-:W-:Y:S01]  /*0c40*/  IADD3 R58, P4, PT, R107, R4.reuse, RZ ;  /* 0x000000046b3a7210 */ /* 0x080fe20007f9e0ff */
[----:B-1----:R-:W1:Y:S01]  /*0c50*/  LDC.64 R2, c[0x0][0x3c0] ;  /* 0x0000f000ff027b82 */ /* 0x002e620000000a00 */
        /* <DEDUP_REMOVED lines=16> */
[-C--:B------:R-:W-:Y:S01]  /*0d60*/  LEA.HI.X.SX32 R103, R55, R5.reuse, 0x1, P3 ;  /* 0x0000000537677211 */ /* 0x080fe200018f0eff */
[----:B------:R2:W5:Y:S01]  /*0d70*/  LDG.E.U16 R51, desc[UR28][R56.64] ;  /* 0x0000001c38337981 */ /* 0x000562000c1e1500 */
[-C--:B------:R-:W-:Y:S01]  /*0d80*/  IADD3 R100, P5, PT, R83, R4.reuse, RZ ;  /* 0x0000000453647210 */ /* 0x080fe20007fbe0ff */
[----:B------:R-:W-:Y:S01]  /*0d90*/  IMAD R195, R173, 0x64, RZ ;  /* 0x00000064adc37824 */ /* 0x000fe200078e02ff */
[-C--:B------:R-:W-:Y:S01]  /*0da0*/  IADD3 R108, P3, PT, R151, R4.reuse, RZ ;  /* 0x00000004976c7210 */ /* 0x080fe20007f7e0ff */
[----:B------:R-:W5:Y:S01]  /*0db0*/  LDG.E.U16 R31, desc[UR28][R52.64] ;  /* 0x0000001c341f7981 */ /* 0x000f62000c1e1500 */
[-C--:B------:R-:W-:Y:S01]  /*0dc0*/  LEA.HI.X.SX32 R101, R49, R5.reuse, 0x1, P5 ;  /* 0x0000000531657211 */ /* 0x080fe200028f0eff */
[----:B------:R-:W-:Y:S01]  /*0dd0*/  IMAD R197, R173, 0x66, RZ ;  /* 0x00000066adc57824 */ /* 0x000fe200078e02ff */
[-C--:B------:R-:W-:Y:S01]  /*0de0*/  LEA.HI.X.SX32 R109, R61, R5.reuse, 0x1, P3 ;  /* 0x000000053d6d7211 */ /* 0x080fe200018f0eff */
[----:B------:R-:W-:Y:S01]  /*0df0*/  IMAD R199, R173, 0x68, RZ ;  /* 0x00000068adc77824 */ /* 0x000fe200078e02ff */
[-C--:B------:R-:W-:Y:S01]  /*0e00*/  IADD3 R64, P2, PT, R177, R4.reuse, RZ ;  /* 0x00000004b1407210 */ /* 0x080fe20007f5e0ff */
[C---:B------:R-:W-:Y:S01]  /*0e10*/  IMAD R201, R173.reuse, 0x6a, RZ ;  /* 0x0000006aadc97824 */ /* 0x040fe200078e02ff */
[----:B--2---:R-:W-:Y:S01]  /*0e20*/  SHF.R.U32.HI R56, RZ, 0x6, R142 ;  /* 0x00000006ff387819 */ /* 0x004fe2000001168e */
[----:B------:R-:W-:Y:S01]  /*0e30*/  IMAD R203, R173, 0x6c, RZ ;  /* 0x0000006cadcb7824 */ /* 0x000fe200078e02ff */
[-C--:B------:R-:W-:Y:S01]  /*0e40*/  IADD3 R106, P5, PT, R145, R4.reuse, RZ ;  /* 0x00000004916a7210 */ /* 0x080fe20007fbe0ff */
[----:B------:R-:W5:Y:S01]  /*0e50*/  LDG.E.U16 R27, desc[UR28][R26.64] ;  /* 0x0000001c1a1b7981 */ /* 0x000f62000c1e1500 */
[-C--:B------:R-:W-:Y:S01]  /*0e60*/  IADD3 R110, P6, PT, R155, R4.reuse, RZ ;  /* 0x000000049b6e7210 */ /* 0x080fe20007fde0ff */
[----:B------:R-:W-:Y:S01]  /*0e70*/  IMAD R153, R173, 0x33, RZ ;  /* 0x00000033ad997824 */ /* 0x000fe200078e02ff */
[-C--:B------:R-:W-:Y:S01]  /*0e80*/  IADD3 R114, P3, PT, R165, R4.reuse, RZ ;  /* 0x00000004a5727210 */ /* 0x080fe20007f7e0ff */
[C---:B------:R-:W-:Y:S01]  /*0e90*/  IMAD R157, R173.reuse, 0x35, RZ ;  /* 0x00000035ad9d7824 */ /* 0x040fe200078e02ff */
[----:B------:R-:W-:Y:S01]  /*0ea0*/  SGXT.U32 R56, R56, 0x1 ;  /* 0x000000013838781a */ /* 0x000fe20000000000 */
[----:B------:R-:W-:Y:S01]  /*0eb0*/  IMAD R207, R173, 0x72, RZ ;  /* 0x00000072adcf7824 */ /* 0x000fe200078e02ff */
[-C--:B------:R-:W-:Y:S01]  /*0ec0*/  LEA.HI.X.SX32 R107, R59, R5.reuse, 0x1, P5 ;  /* 0x000000053b6b7211 */ /* 0x080fe200028f0eff */
[----:B------:R-:W-:Y:S01]  /*0ed0*/  IMAD R209, R173, 0x74, RZ ;  /* 0x00000074add17824 */ /* 0x000fe200078e02ff */
[-C--:B------:R-:W-:Y:S01]  /*0ee0*/  LEA.HI.X.SX32 R111, R63, R5.reuse, 0x1, P6 ;  /* 0x000000053f6f7211 */ /* 0x080fe200030f0eff */
[----:B------:R-:W5:Y:S01]  /*0ef0*/  LDG.E.U16 R26, desc[UR28][R96.64] ;  /* 0x0000001c601a7981 */ /* 0x000f62000c1e1500 */
[----:B------:R-:W-:Y:S01]  /*0f00*/  LEA.HI.X.SX32 R115, R67, R5, 0x1, P3 ;  /* 0x0000000543737211 */ /* 0x000fe200018f0eff */
[----:B-1----:R-:W-:Y:S01]  /*0f10*/  IMAD R56, R56, R3, RZ ;  /* 0x0000000338387224 */ /* 0x002fe200078e02ff */
        /* <DEDUP_REMOVED lines=9> */
[----:B------:R1:W5:Y:S01]  /*0fb0*/  LDG.E.U16 R52, desc[UR28][R58.64] ;  /* 0x0000001c3a347981 */ /* 0x000362000c1e1500 */
[-C--:B------:R-:W-:Y:S01]  /*0fc0*/  IADD3 R66, P1, PT, R179, R4.reuse, RZ ;  /* 0x00000004b3427210 */ /* 0x080fe20007f3e0ff */
[----:B------:R-:W-:Y:S01]  /*0fd0*/  IMAD R163, R173, 0x39, RZ ;  /* 0x00000039ada37824 */ /* 0x000fe200078e02ff */
[-C--:B------:R-:W-:Y:S01]  /*0fe0*/  LEA.HI.X.SX32 R117, R69, R5.reuse, 0x1, P6 ;  /* 0x0000000545757211 */ /* 0x080fe200030f0eff */
[----:B------:R-:W5:Y:S01]  /*0ff0*/  LDG.E.U16 R25, desc[UR28][R24.64] ;  /* 0x0000001c18197981 */ /* 0x000f62000c1e1500 */
[-C--:B------:R-:W-:Y:S01]  /*1000*/  LEA.HI.X.SX32 R61, R79, R5.reuse, 0x1, P3 ;  /* 0x000000054f3d7211 */ /* 0x080fe200018f0eff */
[----:B------:R-:W-:Y:S01]  /*1010*/  IMAD R167, R173, 0x3b, RZ ;  /* 0x0000003bada77824 */ /* 0x000fe200078e02ff */
[----:B------:R-:W-:Y:S01]  /*1020*/  IADD3 R54, P6, PT, R119, R4, RZ ;  /* 0x0000000477367210 */ /* 0x000fe20007fde0ff */
[----:B------:R-:W5:Y:S01]  /*1030*/  LDG.E.U16 R19, desc[UR28][R4.64] ;  /* 0x0000001c04137981 */ /* 0x000f62000c1e1500 */
[-C--:B------:R-:W-:Y:S01]  /*1040*/  LEA.HI.X.SX32 R69, R91, R5.reuse, 0x1, P4 ;  /* 0x000000055b457211 */ /* 0x080fe200020f0eff */
[----:B------:R-:W2:Y:S01]  /*1050*/  LDCU UR4, c[0x0][0x3c8] ;  /* 0x00007900ff0477ac */ /* 0x000ea20008000800 */
[-C--:B------:R-:W-:Y:S01]  /*1060*/  LEA.HI.X.SX32 R113, R65, R5.reuse, 0x1, P5 ;  /* 0x0000000541717211 */ /* 0x080fe200028f0eff */
[----:B------:R3:W5:Y:S01]  /*1070*/  LDG.E.U16 R53, desc[UR28][R60.64] ;  /* 0x0000001c3c357981 */ /* 0x000762000c1e1500 */
[----:B------:R-:W-:-:S02]  /*1080*/  LEA.HI.X.SX32 R67, R89, R5, 0x1, P1 ;  /* 0x0000000559437211 */ /* 0x000fc400008f0eff */
[----:B------:R-:W-:Y:S01]  /*1090*/  IADD3 R80, P4, PT, R193, R4, RZ ;  /* 0x00000004c1507210 */ /* 0x000fe20007f9e0ff */
[----:B------:R-:W5:Y:S01]  /*10a0*/  LDG.E.U16 R24, desc[UR28][R98.64] ;  /* 0x0000001c62187981 */ /* 0x000f62000c1e1500 */
[----:B-1----:R-:W-:Y:S02]  /*10b0*/  LEA R58, R3, R56, 0x1 ;  /* 0x00000038033a7211 */ /* 0x002fe400078e08ff */
[----:B------:R-:W-:Y:S01]  /*10c0*/  LEA.HI.X.SX32 R65, R85, R5, 0x1, P2 ;  /* 0x0000000555417211 */ /* 0x000fe200010f0eff */
[----:B------:R-:W5:Y:S01]  /*10d0*/  LDG.E.U16 R30, desc[UR28][R100.64] ;  /* 0x0000001c641e7981 */ /* 0x000f62000c1e1500 */
[-C--:B------:R-:W-:Y:S02]  /*10e0*/  IADD3 R78, P1, PT, R191, R4.reuse, RZ ;  /* 0x00000004bf4e7210 */ /* 0x080fe40007f3e0ff */
[----:B------:R-:W-:Y:S01]  /*10f0*/  LEA R71, R173, -R173, 0x5 ;  /* 0x800000adad477211 */ /* 0x000fe200078e28ff */
[----:B------:R-:W5:Y:S01]  /*1100*/  LDG.E.U16 R29, desc[UR28][R28.64] ;  /* 0x0000001c1c1d7981 */ /* 0x000f62000c1e1500 */
[----:B------:R-:W-:-:S02]  /*1110*/  IADD3 R118, P5, PT, R171, R4, RZ ;  /* 0x00000004ab767210 */ /* 0x000fc40007fbe0ff */
[-C--:B------:R-:W-:Y:S01]  /*1120*/  LEA.HI.X.SX32 R55, R81, R5.reuse, 0x1, P6 ;  /* 0x0000000551377211 */ /* 0x080fe200030f0eff */
[----:B------:R1:W5:Y:S01]  /*1130*/  LDG.E.U16 R65, desc[UR28][R64.64] ;  /* 0x0000001c40417981 */ /* 0x000362000c1e1500 */
[----:B------:R-:W-:Y:S02]  /*1140*/  IADD3 R70, P3, PT, R183, R4, RZ ;  /* 0x00000004b7467210 */ /* 0x000fe40007f7e0ff */
[-C--:B------:R-:W-:Y:S01]  /*1150*/  LEA.HI.X.SX32 R81, R149, R5.reuse, 0x1, P4 ;  /* 0x0000000595517211 */ /* 0x080fe200020f0eff */
[----:B------:R-:W5:Y:S01]  /*1160*/  LDG.E.U16 R13, desc[UR28][R12.64] ;  /* 0x0000001c0c0d7981 */ /* 0x000f62000c1e1500 */
[----:B---3--:R-:W-:Y:S02]  /*1170*/  LEA R60, R3, R58, 0x1 ;  /* 0x0000003a033c7211 */ /* 0x008fe400078e08ff */
[----:B------:R-:W-:Y:S01]  /*1180*/  LEA.HI.X.SX32 R79, R147, R5, 0x1, P1 ;  /* 0x00000005934f7211 */ /* 0x000fe200008f0eff */
[----:B------:R-:W5:Y:S01]  /*1190*/  LDG.E.U16 R28, desc[UR28][R102.64] ;  /* 0x0000001c661c7981 */ /* 0x000f62000c1e1500 */
[----:B------:R-:W-:-:S02]  /*11a0*/  IADD3 R92, P4, PT, R205, R4, RZ ;  /* 0x00000004cd5c7210 */ /* 0x000fc40007f9e0ff */
[-C--:B------:R-:W-:Y:S01]  /*11b0*/  LEA.HI.X.SX32 R119, R71, R5.reuse, 0x1, P5 ;  /* 0x0000000547777211 */ /* 0x080fe200028f0eff */
[----:B------:R-:W5:Y:S01]  /*11c0*/  LDG.E.U16 R22, desc[UR28][R36.64] ;  /* 0x0000001c24167981 */ /* 0x000f62000c1e1500 */
[-C--:B------:R-:W-:Y:S02]  /*11d0*/  LEA.HI.X.SX32 R71, R93, R5.reuse, 0x1, P3 ;  /* 0x000000055d477211 */ /* 0x080fe400018f0eff */
[----:B-1----:R-:W-:Y:S01]  /*11e0*/  LEA R64, R3, R60, 0x1 ;  /* 0x0000003c03407211 */ /* 0x002fe200078e08ff */
[----:B------:R1:W5:Y:S01]  /*11f0*/  LDG.E.U16 R79, desc[UR28][R78.64] ;  /* 0x0000001c4e4f7981 */ /* 0x000362000c1e1500 */
[----:B------:R-:W-:Y:S02]  /*1200*/  LEA.HI.X.SX32 R93, R161, R5, 0x1, P4 ;  /* 0x00000005a15d7211 */ /* 0x000fe400020f0eff */
[-C--:B------:R-:W-:Y:S01]  /*1210*/  IADD3 R62, P5, PT, R175, R4.reuse, RZ ;  /* 0x00000004af3e7210 */ /* 0x080fe20007fbe0ff */
[----:B------:R-:W5:Y:S01]  /*1220*/  LDG.E.U16 R12, desc[UR28][R34.64] ;  /* 0x0000001c220c7981 */ /* 0x000f62000c1e1500 */
[----:B------:R-:W-:-:S02]  /*1230*/  IADD3 R72, P6, PT, R185, R4, RZ ;  /* 0x00000004b9487210 */ /* 0x000fc40007fde0ff */
[-C--:B------:R-:W-:Y:S01]  /*1240*/  LEA.HI.X.SX32 R63, R83, R5.reuse, 0x1, P5 ;  /* 0x00000005533f7211 */ /* 0x080fe200028f0eff */
[----:B------:R3:W5:Y:S01]  /*1250*/  LDG.E.U16 R93, desc[UR28][R92.64] ;  /* 0x0000001c5c5d7981 */ /* 0x000762000c1e1500 */
[----:B------:R-:W-:Y:S02]  /*1260*/  IADD3 R74, P5, PT, R187, R4, RZ ;  /* 0x00000004bb4a7210 */ /* 0x000fe40007fbe0ff */
[----:B-1----:R-:W-:Y:S01]  /*1270*/  LEA R78, R3, R64, 0x1 ;  /* 0x00000040034e7211 */ /* 0x002fe200078e08ff */
[----:B------:R-:W5:Y:S01]  /*1280*/  LDG.E.U16 R37, desc[UR28][R112.64] ;  /* 0x0000001c70257981 */ /* 0x000f62000c1e1500 */
[----:B------:R-:W-:Y:S02]  /*1290*/  IADD3 R76, P2, PT, R189, R4, RZ ;  /* 0x00000004bd4c7210 */ /* 0x000fe40007f5e0ff */
[-C--:B------:R-:W-:Y:S01]  /*12a0*/  LEA.HI.X.SX32 R73, R95, R5.reuse, 0x1, P6 ;  /* 0x000000055f497211 */ /* 0x080fe200030f0eff */
[----:B------:R-:W5:Y:S01]  /*12b0*/  LDG.E.U16 R34, desc[UR28][R108.64] ;  /* 0x0000001c6c227981 */ /* 0x000f62000c1e1500 */
[----:B------:R-:W-:-:S02]  /*12c0*/  LEA.HI.X.SX32 R75, R143, R5, 0x1, P5 ;  /* 0x000000058f4b7211 */ /* 0x000fc400028f0eff */
[----:B---3--:R-:W-:Y:S01]  /*12d0*/  LEA R92, R3, R78, 0x1 ;  /* 0x0000004e035c7211 */ /* 0x008fe200078e08ff */
[----:B------:R-:W5:Y:S01]  /*12e0*/  LDG.E.U16 R35, desc[UR28][R110.64] ;  /* 0x0000001c6e237981 */ /* 0x000f62000c1e1500 */
[----:B------:R-:W-:Y:S02]  /*12f0*/  LEA.HI.X.SX32 R77, R145, R5, 0x1, P2 ;  /* 0x00000005914d7211 */ /* 0x000fe400010f0eff */
[----:B------:R-:W-:Y:S01]  /*1300*/  LEA R96, R3, R92, 0x1 ;  /* 0x0000005c03607211 */ /* 0x000fe200078e08ff */
[----:B------:R-:W5:Y:S01]  /*1310*/  LDG.E.U16 R36, desc[UR28][R114.64] ;  /* 0x0000001c72247981 */ /* 0x000f62000c1e1500 */
[-C--:B------:R-:W-:Y:S02]  /*1320*/  IADD3 R82, P3, PT, R195, R4.reuse, RZ ;  /* 0x00000004c3527210 */ /* 0x080fe40007f7e0ff */
[-C--:B------:R-:W-:Y:S01]  /*1330*/  IADD3 R84, P6, PT, R197, R4.reuse, RZ ;  /* 0x00000004c5547210 */ /* 0x080fe20007fde0ff */
[----:B------:R1:W5:Y:S01]  /*1340*/  LDG.E.U16 R8, desc[UR28][R128.64] ;  /* 0x0000001c80087981 */ /* 0x000362000c1e1500 */
[----:B------:R-:W-:-:S02]  /*1350*/  IADD3 R86, P5, PT, R199, R4, RZ ;  /* 0x00000004c7567210 */ /* 0x000fc40007fbe0ff */
[-C--:B------:R-:W-:Y:S01]  /*1360*/  IADD3 R88, P2, PT, R201, R4.reuse, RZ ;  /* 0x00000004c9587210 */ /* 0x080fe20007f5e0ff */
[----:B------:R-:W5:Y:S01]  /*1370*/  LDG.E.U16 R14, desc[UR28][R120.64] ;  /* 0x0000001c780e7981 */ /* 0x000f62000c1e1500 */
[----:B------:R-:W-:Y:S02]  /*1380*/  IADD3 R90, P1, PT, R203, R4, RZ ;  /* 0x00000004cb5a7210 */ /* 0x000fe40007f3e0ff */
[----:B------:R-:W-:Y:S01]  /*1390*/  LEA R98, R3, R96, 0x1 ;  /* 0x0000006003627211 */ /* 0x000fe200078e08ff */
[----:B------:R-:W-:Y:S01]  /*13a0*/  IMAD R2, R2, UR15, RZ ;  /* 0x0000000f02027c24 */ /* 0x000fe2000f8e02ff */
[-C--:B------:R-:W-:Y:S01]  /*13b0*/  LEA.HI.X.SX32 R83, R151, R5.reuse, 0x1, P3 ;  /* 0x0000000597537211 */ /* 0x080fe200018f0eff */
[----:B-1----:R-:W1:Y:S01]  /*13c0*/  LDC.64 R128, c[0x0][0x388] ;  /* 0x0000e200ff807b82 */ /* 0x002e620000000a00 */
[-C--:B------:R-:W-:Y:S01]  /*13d0*/  LEA.HI.X.SX32 R85, R153, R5.reuse, 0x1, P6 ;  /* 0x0000000599557211 */ /* 0x080fe200030f0eff */
[----:B------:R-:W5:Y:S01]  /*13e0*/  LDG.E.U16 R11, desc[UR28][R124.64] ;  /* 0x0000001c7c0b7981 */ /* 0x000f62000c1e1500 */
[----:B------:R-:W-:-:S02]  /*13f0*/  LEA.HI.X.SX32 R87, R155, R5, 0x1, P5 ;  /* 0x000000059b577211 */ /* 0x000fc400028f0eff */
[-C--:B------:R-:W-:Y:S01]  /*1400*/  LEA.HI.X.SX32 R89, R157, R5.reuse, 0x1, P2 ;  /* 0x000000059d597211 */ /* 0x080fe200010f0eff */
[----:B------:R-:W5:Y:S01]  /*1410*/  LDG.E.U16 R0, desc[UR28][R126.64] ;  /* 0x0000001c7e007981 */ /* 0x000f62000c1e1500 */
[----:B------:R-:W-:Y:S02]  /*1420*/  LEA.HI.X.SX32 R91, R159, R5, 0x1, P1 ;  /* 0x000000059f5b7211 */ /* 0x000fe400008f0eff */
[-C--:B------:R-:W-:Y:S01]  /*1430*/  IADD3 R94, P3, PT, R207, R4.reuse, RZ ;  /* 0x00000004cf5e7210 */ /* 0x080fe20007f7e0ff */
[----:B------:R-:W5:Y:S01]  /*1440*/  LDG.E.U16 R23, desc[UR28][R130.64] ;  /* 0x0000001c82177981 */ /* 0x000f62000c1e1500 */
[-C--:B------:R-:W-:Y:S02]  /*1450*/  IADD3 R40, P6, PT, R209, R4.reuse, RZ ;  /* 0x00000004d1287210 */ /* 0x080fe40007fde0ff */
[-C--:B------:R-:W-:Y:S01]  /*1460*/  IADD3 R42, P5, PT, R211, R4.reuse, RZ ;  /* 0x00000004d32a7210 */ /* 0x080fe20007fbe0ff */
[----:B------:R-:W5:Y:S01]  /*1470*/  LDG.E.U16 R10, desc[UR28][R138.64] ;  /* 0x0000001c8a0a7981 */ /* 0x000f62000c1e1500 */
[----:B------:R-:W-:-:S02]  /*1480*/  IADD3 R44, P2, PT, R213, R4, RZ ;  /* 0x00000004d52c7210 */ /* 0x000fc40007f5e0ff */
[-C--:B------:R-:W-:Y:S01]  /*1490*/  IADD3 R46, P1, PT, R215, R4.reuse, RZ ;  /* 0x00000004d72e7210 */ /* 0x080fe20007f3e0ff */
[----:B------:R-:W5:Y:S01]  /*14a0*/  LDG.E.U16 R15, desc[UR28][R6.64] ;  /* 0x0000001c060f7981 */ /* 0x000f62000c1e1500 */
[----:B------:R-:W-:Y:S01]  /*14b0*/  IADD3 R48, P4, PT, R217, R4, RZ ;  /* 0x00000004d9307210 */ /* 0x000fe20007f9e0ff */
[----:B------:R-:W-:Y:S01]  /*14c0*/  IMAD R4, R173, 0x3d, RZ ;  /* 0x0000003dad047824 */ /* 0x000fe200078e02ff */
[----:B------:R-:W-:Y:S01]  /*14d0*/  LEA R100, R3, R98, 0x1 ;  /* 0x0000006203647211 */ /* 0x000fe200078e08ff */
[----:B------:R-:W5:Y:S01]  /*14e0*/  LDG.E.U16 R17, desc[UR28][R16.64] ;  /* 0x0000001c10117981 */ /* 0x000f62000c1e1500 */
[-C--:B------:R-:W-:Y:S02]  /*14f0*/  LEA.HI.X.SX32 R95, R163, R5.reuse, 0x1, P3 ;  /* 0x00000005a35f7211 */ /* 0x080fe400018f0eff */
[-C--:B------:R-:W-:Y:S01]  /*1500*/  LEA.HI.X.SX32 R41, R165, R5.reuse, 0x1, P6 ;  /* 0x00000005a5297211 */ /* 0x080fe200030f0eff */
[----:B------:R-:W5:Y:S01]  /*1510*/  LDG.E.U16 R54, desc[UR28][R54.64] ;  /* 0x0000001c36367981 */ /* 0x000f62000c1e1500 */
[----:B------:R-:W-:-:S02]  /*1520*/  LEA.HI.X.SX32 R43, R167, R5, 0x1, P5 ;  /* 0x00000005a72b7211 */ /* 0x000fc400028f0eff */
[-C--:B------:R-:W-:Y:S01]  /*1530*/  LEA.HI.X.SX32 R45, R169, R5.reuse, 0x1, P2 ;  /* 0x00000005a92d7211 */ /* 0x080fe200010f0eff */
[----:B------:R3:W5:Y:S01]  /*1540*/  LDG.E.U16 R40, desc[UR28][R40.64] ;  /* 0x0000001c28287981 */ /* 0x000762000c1e1500 */
[-C--:B------:R-:W-:Y:S02]  /*1550*/  LEA.HI.X.SX32 R47, R4, R5.reuse, 0x1, P1 ;  /* 0x00000005042f7211 */ /* 0x080fe400008f0eff */
[----:B------:R-:W-:Y:S01]  /*1560*/  LEA.HI.X.SX32 R49, R171, R5, 0x1, P4 ;  /* 0x00000005ab317211 */ /* 0x000fe200020f0eff */
[----:B------:R-:W5:Y:S01]  /*1570*/  LDG.E.U16 R4, desc[UR28][R122.64] ;  /* 0x0000001c7a047981 */ /* 0x000f62000c1e1500 */
[----:B------:R-:W-:-:S03]  /*1580*/  LEA R102, R3, R100, 0x1 ;  /* 0x0000006403667211 */ /* 0x000fc600078e08ff */
[----:B------:R-:W5:Y:S04]  /*1590*/  LDG.E.U16 R5, desc[UR28][R20.64] ;  /* 0x0000001c14057981 */ /* 0x000f68000c1e1500 */
[----:B------:R-:W5:Y:S04]  /*15a0*/  LDG.E.U16 R46, desc[UR28][R46.64] ;  /* 0x0000001c2e2e7981 */ /* 0x000f68000c1e1500 */
[----:B------:R-:W5:Y:S04]  /*15b0*/  LDG.E.U16 R42, desc[UR28][R42.64] ;  /* 0x0000001c2a2a7981 */ /* 0x000f68000c1e1500 */
[----:B------:R-:W5:Y:S04]  /*15c0*/  LDG.E.U16 R21, desc[UR28][R32.64] ;  /* 0x0000001c20157981 */ /* 0x000f68000c1e1500 */
[----:B------:R-:W5:Y:S01]  /*15d0*/  LDG.E.U16 R20, desc[UR28][R38.64] ;  /* 0x0000001c26147981 */ /* 0x000f62000c1e1500 */
[----:B---3--:R-:W-:-:S03]  /*15e0*/  SHF.L.U32 R41, R2, 0x1, RZ ;  /* 0x0000000102297819 */ /* 0x008fc600000006ff */
[----:B------:R-:W5:Y:S04]  /*15f0*/  LDG.E.U16 R44, desc[UR28][R44.64] ;  /* 0x0000001c2c2c7981 */ /* 0x000f68000c1e1500 */
[----:B------:R3:W5:Y:S04]  /*1600*/  LDG.E.U16 R32, desc[UR28][R104.64] ;  /* 0x0000001c68207981 */ /* 0x000768000c1e1500 */
[----:B------:R4:W5:Y:S04]  /*1610*/  LDG.E.U16 R33, desc[UR28][R106.64] ;  /* 0x0000001c6a217981 */ /* 0x000968000c1e1500 */
[----:B------:R0:W5:Y:S01]  /*1620*/  LDG.E.U16 R38, desc[UR28][R116.64] ;  /* 0x0000001c74267981 */ /* 0x000162000c1e1500 */
[----:B---3--:R-:W-:-:S03]  /*1630*/  LEA R104, R3, R102, 0x1 ;  /* 0x0000006603687211 */ /* 0x008fc600078e08ff */
[----:B------:R3:W5:Y:S01]  /*1640*/  LDG.E.U16 R39, desc[UR28][R118.64] ;  /* 0x0000001c76277981 */ /* 0x000762000c1e1500 */
[----:B----4-:R-:W-:-:S03]  /*1650*/  LEA R106, R3, R104, 0x1 ;  /* 0x00000068036a7211 */ /* 0x010fc600078e08ff */
[----:B------:R4:W5:Y:S01]  /*1660*/  LDG.E.U16 R7, desc[UR28][R132.64] ;  /* 0x0000001c84077981 */ /* 0x000962000c1e1500 */
[----:B------:R-:W-:-:S03]  /*1670*/  LEA R108, R3, R106, 0x1 ;  /* 0x0000006a036c7211 */ /* 0x000fc600078e08ff */
[----:B------:R0:W5:Y:S01]  /*1680*/  LDG.E.U16 R16, desc[UR28][R140.64] ;  /* 0x0000001c8c107981 */ /* 0x000162000c1e1500 */
[----:B------:R-:W-:-:S03]  /*1690*/  LEA R110, R3, R108, 0x1 ;  /* 0x0000006c036e7211 */ /* 0x000fc600078e08ff */
[----:B------:R1:W5:Y:S01]  /*16a0*/  LDG.E.U16 R6, desc[UR28][R134.64] ;  /* 0x0000001c86067981 */ /* 0x000362000c1e1500 */
[----:B------:R-:W-:-:S03]  /*16b0*/  LEA R112, R3, R110, 0x1 ;  /* 0x0000006e03707211 */ /* 0x000fc600078e08ff */
[----:B------:R1:W5:Y:S01]  /*16c0*/  LDG.E.U16 R48, desc[UR28][R48.64] ;  /* 0x0000001c30307981 */ /* 0x000362000c1e1500 */
[----:B------:R-:W-:-:S03]  /*16d0*/  LEA R114, R3, R112, 0x1 ;  /* 0x0000007003727211 */ /* 0x000fc600078e08ff */
[----:B------:R1:W5:Y:S01]  /*16e0*/  LDG.E.U16 R62, desc[UR28][R62.64] ;  /* 0x0000001c3e3e7981 */ /* 0x000362000c1e1500 */
[----:B0-----:R-:W-:-:S03]  /*16f0*/  LEA R116, R3, R114, 0x1 ;  /* 0x0000007203747211 */ /* 0x001fc600078e08ff */
[----:B------:R0:W5:Y:S01]  /*1700*/  LDG.E.U16 R66, desc[UR28][R66.64] ;  /* 0x0000001c42427981 */ /* 0x000162000c1e1500 */
[C---:B---3--:R-:W-:Y:S02]  /*1710*/  LEA R118, R3.reuse, R116, 0x1 ;  /* 0x0000007403767211 */ /* 0x048fe400078e08ff */
[----:B------:R-:W-:Y:S01]  /*1720*/  LOP3.LUT R47, R142, 0x3f, RZ, 0xc0, !PT ;  /* 0x0000003f8e2f7812 */ /* 0x000fe200078ec0ff */
[----:B------:R0:W5:Y:S01]  /*1730*/  LDG.E.U16 R68, desc[UR28][R68.64] ;  /* 0x0000001c44447981 */ /* 0x000162000c1e1500 */
[C---:B------:R-:W-:Y:S02]  /*1740*/  LEA R120, R3.reuse, R118, 0x1 ;  /* 0x0000007603787211 */ /* 0x040fe400078e08ff */
[----:B------:R-:W-:Y:S01]  /*1750*/  R2UR UR13, R136 ;  /* 0x00000000880d72ca */ /* 0x000fe200000e0000 */
[----:B------:R0:W5:Y:S01]  /*1760*/  LDG.E.U16 R70, desc[UR28][R70.64] ;  /* 0x0000001c46467981 */ /* 0x000162000c1e1500 */
[----:B------:R-:W-:Y:S01]  /*1770*/  LEA R122, R3, R120, 0x1 ;  /* 0x00000078037a7211 */ /* 0x000fe200078e08ff */
[----:B--2---:R-:W-:-:S02]  /*1780*/  IMAD R43, R47, UR4, RZ ;  /* 0x000000042f2b7c24 */ /* 0x004fc4000f8e02ff */
[----:B------:R0:W5:Y:S01]  /*1790*/  LDG.E.U16 R72, desc[UR28][R72.64] ;  /* 0x0000001c48487981 */ /* 0x000162000c1e1500 */
[----:B------:R-:W-:Y:S02]  /*17a0*/  LEA R124, R3, R122, 0x1 ;  /* 0x0000007a037c7211 */ /* 0x000fe400078e08ff */
[----:B------:R-:W-:Y:S01]  /*17b0*/  SHF.L.U32 R45, R43, 0x1, RZ ;  /* 0x000000012b2d7819 */ /* 0x000fe200000006ff */
[----:B------:R0:W5:Y:S01]  /*17c0*/  LDG.E.U16 R74, desc[UR28][R74.64] ;  /* 0x0000001c4a4a7981 */ /* 0x000162000c1e1500 */
[----:B------:R-:W-:Y:S01]  /*17d0*/  LEA R126, R3, R124, 0x1 ;  /* 0x0000007c037e7211 */ /* 0x000fe200078e08ff */
[----:B------:R-:W-:Y:S01]  /*17e0*/  IMAD.HI R43, R43, 0x2, RZ ;  /* 0x000000022b2b7827 */ /* 0x000fe200078e02ff */
[----:B-1----:R-:W-:Y:S01]  /*17f0*/  IADD3 R41, P1, P2, R45, R128, R41 ;  /* 0x000000802d297210 */ /* 0x002fe20007a3e029 */
[----:B------:R0:W5:Y:S02]  /*1800*/  LDG.E.U16 R76, desc[UR28][R76.64] ;  /* 0x0000001c4c4c7981 */ /* 0x000164000c1e1500 */
[----:B------:R-:W-:Y:S01]  /*1810*/  IMAD.HI R2, R2, 0x2, RZ ;  /* 0x0000000202027827 */ /* 0x000fe200078e02ff */
[----:B------:R-:W-:Y:S01]  /*1820*/  LEA R128, R3, R126, 0x1 ;  /* 0x0000007e03807211 */ /* 0x000fe200078e08ff */
[----:B------:R0:W5:Y:S03]  /*1830*/  LDG.E.U16 R80, desc[UR28][R80.64] ;  /* 0x0000001c50507981 */ /* 0x000166000c1e1500 */
[----:B------:R-:W-:Y:S01]  /*1840*/  IADD3.X R43, PT, PT, R43, R129, R2, P1, P2 ;  /* 0x000000812b2b7210 */ /* 0x000fe20000fe4402 */
[----:B------:R0:W5:Y:S01]  /*1850*/  LDG.E.U16 R82, desc[UR28][R82.64] ;  /* 0x0000001c52527981 */ /* 0x000162000c1e1500 */
[----:B------:R-:W-:-:S02]  /*1860*/  LEA R130, R3, R128, 0x1 ;  /* 0x0000008003827211 */ /* 0x000fc400078e08ff */
[-C--:B------:R-:W-:Y:S01]  /*1870*/  LEA R220, P1, R56, R41.reuse, 0x1 ;  /* 0x0000002938dc7211 */ /* 0x080fe200078208ff */
[----:B------:R0:W5:Y:S01]  /*1880*/  LDG.E.U16 R84, desc[UR28][R84.64] ;  /* 0x0000001c54547981 */ /* 0x000162000c1e1500 */
[-C--:B------:R-:W-:Y:S02]  /*1890*/  LEA R218, P2, R58, R41.reuse, 0x1 ;  /* 0x000000293ada7211 */ /* 0x080fe400078408ff */
[----:B------:R-:W-:Y:S01]  /*18a0*/  LEA R138, P3, R60, R41, 0x1 ;  /* 0x000000293c8a7211 */ /* 0x000fe200078608ff */
[----:B------:R0:W5:Y:S01]  /*18b0*/  LDG.E.U16 R86, desc[UR28][R86.64] ;  /* 0x0000001c56567981 */ /* 0x000162000c1e1500 */
[----:B----4-:R-:W-:Y:S02]  /*18c0*/  LEA R132, R3, R130, 0x1 ;  /* 0x0000008203847211 */ /* 0x010fe400078e08ff */
[-C--:B------:R-:W-:Y:S01]  /*18d0*/  LEA.HI.X.SX32 R221, R56, R43.reuse, 0x1, P1 ;  /* 0x0000002b38dd7211 */ /* 0x080fe200008f0eff */
[----:B------:R0:W5:Y:S01]  /*18e0*/  LDG.E.U16 R88, desc[UR28][R88.64] ;  /* 0x0000001c58587981 */ /* 0x000162000c1e1500 */
[----:B------:R-:W-:-:S02]  /*18f0*/  LEA.HI.X.SX32 R219, R58, R43, 0x1, P2 ;  /* 0x0000002b3adb7211 */ /* 0x000fc400010f0eff */
[----:B------:R-:W-:Y:S01]  /*1900*/  LEA R166, P1, R64, R41, 0x1 ;  /* 0x0000002940a67211 */ /* 0x000fe200078208ff */
[----:B------:R0:W5:Y:S01]  /*1910*/  LDG.E.U16 R90, desc[UR28][R90.64] ;  /* 0x0000001c5a5a7981 */ /* 0x000162000c1e1500 */
[----:B------:R-:W-:Y:S02]  /*1920*/  LEA.HI.X.SX32 R139, R60, R43, 0x1, P3 ;  /* 0x0000002b3c8b7211 */ /* 0x000fe400018f0eff */
[-C--:B------:R-:W-:Y:S01]  /*1930*/  LEA R140, P2, R78, R41.reuse, 0x1 ;  /* 0x000000294e8c7211 */ /* 0x080fe200078408ff */
[----:B------:R0:W5:Y:S01]  /*1940*/  LDG.E.U16 R94, desc[UR28][R94.64] ;  /* 0x0000001c5e5e7981 */ /* 0x000162000c1e1500 */
[----:B------:R-:W-:Y:S02]  /*1950*/  LEA R134, P3, R92, R41, 0x1 ;  /* 0x000000295c867211 */ /* 0x000fe400078608ff */
[----:B------:R-:W-:Y:S02]  /*1960*/  LEA R56, R3, R132, 0x1 ;  /* 0x0000008403387211 */ /* 0x000fe400078e08ff */
[-C--:B------:R-:W-:Y:S01]  /*1970*/  LEA.HI.X.SX32 R167, R64, R43.reuse, 0x1, P1 ;  /* 0x0000002b40a77211 */ /* 0x080fe200008f0eff */
[----:B------:R-:W-:Y:S01]  /*1980*/  STL.64 [R1+0x2c0], R220 ;  /* 0x0002c0dc01007387 */ /* 0x000fe20000100a00 */
[----:B------:R-:W-:-:S02]  /*1990*/  LEA.HI.X.SX32 R141, R78, R43, 0x1, P2 ;  /* 0x0000002b4e8d7211 */ /* 0x000fc400010f0eff */
[----:B------:R-:W-:Y:S01]  /*19a0*/  LEA.HI.X.SX32 R135, R92, R43, 0x1, P3 ;  /* 0x0000002b5c877211 */ /* 0x000fe200018f0eff */
[----:B------:R-:W-:Y:S01]  /*19b0*/  STL.64 [R1+0x2b8], R218 ;  /* 0x0002b8da01007387 */ /* 0x000fe20000100a00 */
[----:B------:R-:W-:-:S03]  /*19c0*/  LEA R58, R3, R56, 0x1 ;  /* 0x00000038033a7211 */ /* 0x000fc600078e08ff */
[----:B------:R-:W-:Y:S01]  /*19d0*/  STL.64 [R1+0x2b0], R138 ;  /* 0x0002b08a01007387 */ /* 0x000fe20000100a00 */
[----:B------:R-:W-:-:S03]  /*19e0*/  LEA R60, R3, R58, 0x1 ;  /* 0x0000003a033c7211 */ /* 0x000fc600078e08ff */
[----:B------:R-:W-:Y:S04]  /*19f0*/  STL.64 [R1+0x2a8], R166 ;  /* 0x0002a8a601007387 */ /* 0x000fe80000100a00 */
[----:B------:R1:W-:Y:S04]  /*1a00*/  STL.64 [R1+0x2a0], R140 ;  /* 0x0002a08c01007387 */ /* 0x0003e80000100a00 */
[----:B------:R2:W-:Y:S01]  /*1a10*/  STL.64 [R1+0x298], R134 ;  /* 0x0002988601007387 */ /* 0x0005e20000100a00 */
[----:B------:R-:W-:Y:S02]  /*1a20*/  LEA R64, R3, R60, 0x1 ;  /* 0x0000003c03407211 */ /* 0x000fe400078e08ff */
[----:B------:R-:W-:-:S02]  /*1a30*/  LEA R164, P2, R98, R41, 0x1 ;  /* 0x0000002962a47211 */ /* 0x000fc400078408ff */
[-C--:B-1----:R-:W-:Y:S02]  /*1a40*/  LEA R140, P3, R100, R41.reuse, 0x1 ;  /* 0x00000029648c7211 */ /* 0x082fe400078608ff */
[----:B--2---:R-:W-:-:S04]  /*1a50*/  LEA R134, P1, R96, R41, 0x1 ;  /* 0x0000002960867211 */ /* 0x004fc800078208ff */
[----:B------:R-:W-:Y:S02]  /*1a60*/  LEA.HI.X.SX32 R135, R96, R43, 0x1, P1 ;  /* 0x0000002b60877211 */ /* 0x000fe400008f0eff */
[----:B------:R-:W-:Y:S02]  /*1a70*/  LEA R96, P1, R102, R41, 0x1 ;  /* 0x0000002966607211 */ /* 0x000fe400078208ff */
[-C--:B------:R-:W-:Y:S02]  /*1a80*/  LEA.HI.X.SX32 R141, R100, R43.reuse, 0x1, P3 ;  /* 0x0000002b648d7211 */ /* 0x080fe400018f0eff */
[----:B------:R-:W-:Y:S02]  /*1a90*/  LEA R78, R3, R64, 0x1 ;  /* 0x00000040034e7211 */ /* 0x000fe400078e08ff */
[-C--:B------:R-:W-:Y:S02]  /*1aa0*/  LEA.HI.X.SX32 R165, R98, R43.reuse, 0x1, P2 ;  /* 0x0000002b62a57211 */ /* 0x080fe400010f0eff */
[----:B------:R-:W-:Y:S01]  /*1ab0*/  LEA.HI.X.SX32 R97, R102, R43, 0x1, P1 ;  /* 0x0000002b66617211 */ /* 0x000fe200008f0eff */
[----:B------:R-:W-:Y:S01]  /*1ac0*/  STL.64 [R1+0x290], R134 ;  /* 0x0002908601007387 */ /* 0x000fe20000100a00 */
[----:B------:R-:W-:-:S02]  /*1ad0*/  LEA R170, P2, R104, R41, 0x1 ;  /* 0x0000002968aa7211 */ /* 0x000fc400078408ff */
[----:B------:R-:W-:Y:S01]  /*1ae0*/  LEA R92, R3, R78, 0x1 ;  /* 0x0000004e035c7211 */ /* 0x000fe200078e08ff */
[----:B------:R-:W-:Y:S01]  /*1af0*/  STL.64 [R1+0x280], R140 ;  /* 0x0002808c01007387 */ /* 0x000fe20000100a00 */
[-C--:B------:R-:W-:Y:S02]  /*1b00*/  LEA R162, P3, R106, R41.reuse, 0x1 ;  /* 0x000000296aa27211 */ /* 0x080fe400078608ff */
[----:B------:R-:W-:Y:S01]  /*1b10*/  LEA R100, P1, R108, R41, 0x1 ;  /* 0x000000296c647211 */ /* 0x000fe200078208ff */
[----:B------:R-:W-:Y:S01]  /*1b20*/  STL.64 [R1+0x288], R164 ;  /* 0x000288a401007387 */ /* 0x000fe20000100a00 */
[----:B------:R-:W-:-:S03]  /*1b30*/  LEA.HI.X.SX32 R171, R104, R43, 0x1, P2 ;  /* 0x0000002b68ab7211 */ /* 0x000fc600010f0eff */
[----:B------:R1:W-:Y:S01]  /*1b40*/  STL.64 [R1+0x278], R96 ;  /* 0x0002786001007387 */ /* 0x0003e20000100a00 */
[-C--:B------:R-:W-:Y:S02]  /*1b50*/  LEA.HI.X.SX32 R163, R106, R43.reuse, 0x1, P3 ;  /* 0x0000002b6aa37211 */ /* 0x080fe400018f0eff */
[----:B------:R-:W-:Y:S01]  /*1b60*/  LEA.HI.X.SX32 R101, R108, R43, 0x1, P1 ;  /* 0x0000002b6c657211 */ /* 0x000fe200008f0eff */
[----:B------:R-:W-:Y:S01]  /*1b70*/  STL.64 [R1+0x270], R170 ;  /* 0x000270aa01007387 */ /* 0x000fe20000100a00 */
[----:B-1----:R-:W-:-:S03]  /*1b80*/  LEA R96, R3, R92, 0x1 ;  /* 0x0000005c03607211 */ /* 0x002fc600078e08ff */
[----:B------:R-:W-:Y:S01]  /*1b90*/  STL.64 [R1+0x268], R162 ;  /* 0x000268a201007387 */ /* 0x000fe20000100a00 */
[----:B------:R-:W-:-:S03]  /*1ba0*/  LEA R98, R3, R96, 0x1 ;  /* 0x0000006003627211 */ /* 0x000fc600078e08ff */
[----:B------:R1:W-:Y:S01]  /*1bb0*/  STL.64 [R1+0x260], R100 ;  /* 0x0002606401007387 */ /* 0x0003e20000100a00 */
[----:B------:R-:W-:Y:S02]  /*1bc0*/  LEA R140, P2, R110, R41, 0x1 ;  /* 0x000000296e8c7211 */ /* 0x000fe400078408ff */
[----:B-1----:R-:W-:-:S04]  /*1bd0*/  LEA R100, R3, R98, 0x1 ;  /* 0x0000006203647211 */ /* 0x002fc800078e08ff */
[----:B------:R-:W-:-:S04]  /*1be0*/  LEA R102, R3, R100, 0x1 ;  /* 0x0000006403667211 */ /* 0x000fc800078e08ff */
[C---:B------:R-:W-:Y:S02]  /*1bf0*/  LEA R104, R3.reuse, R102, 0x1 ;  /* 0x0000006603687211 */ /* 0x040fe400078e08ff */
[----:B------:R-:W-:Y:S02]  /*1c00*/  LEA R168, P3, R112, R41, 0x1 ;  /* 0x0000002970a87211 */ /* 0x000fe400078608ff */
[----:B------:R-:W-:Y:S02]  /*1c10*/  LEA.HI.X.SX32 R141, R110, R43, 0x1, P2 ;  /* 0x0000002b6e8d7211 */ /* 0x000fe400010f0eff */
[----:B------:R-:W-:Y:S02]  /*1c20*/  LEA R216, P2, R116, R41, 0x1 ;  /* 0x0000002974d87211 */ /* 0x000fe400078408ff */
[----:B------:R-:W-:Y:S02]  /*1c30*/  LEA R106, R3, R104, 0x1 ;  /* 0x00000068036a7211 */ /* 0x000fe400078e08ff */
[----:B------:R-:W-:-:S02]  /*1c40*/  LEA.HI.X.SX32 R169, R112, R43, 0x1, P3 ;  /* 0x0000002b70a97211 */ /* 0x000fc400018f0eff */
[-C--:B------:R-:W-:Y:S02]  /*1c50*/  LEA R172, P1, R114, R41.reuse, 0x1 ;  /* 0x0000002972ac7211 */ /* 0x080fe400078208ff */
[----:B------:R-:W-:Y:S02]  /*1c60*/  LEA R160, P3, R118, R41, 0x1 ;  /* 0x0000002976a07211 */ /* 0x000fe400078608ff */
[----:B------:R-:W-:Y:S02]  /*1c70*/  LEA.HI.X.SX32 R217, R116, R43, 0x1, P2 ;  /* 0x0000002b74d97211 */ /* 0x000fe400010f0eff */
[----:B------:R-:W-:Y:S02]  /*1c80*/  LEA R108, R3, R106, 0x1 ;  /* 0x0000006a036c7211 */ /* 0x000fe400078e08ff */
[----:B------:R-:W-:Y:S02]  /*1c90*/  LEA R158, P2, R122, R41, 0x1 ;  /* 0x000000297a9e7211 */ /* 0x000fe400078408ff */
[----:B------:R-:W-:-:S02]  /*1ca0*/  LEA.HI.X.SX32 R173, R114, R43, 0x1, P1 ;  /* 0x0000002b72ad7211 */ /* 0x000fc400008f0eff */
[----:B------:R-:W-:Y:S02]  /*1cb0*/  LEA.HI.X.SX32 R161, R118, R43, 0x1, P3 ;  /* 0x0000002b76a17211 */ /* 0x000fe400018f0eff */
[-C--:B------:R-:W-:Y:S02]  /*1cc0*/  LEA R214, P1, R120, R41.reuse, 0x1 ;  /* 0x0000002978d67211 */ /* 0x080fe400078208ff */
[----:B------:R-:W-:Y:S02]  /*1cd0*/  LEA R110, R3, R108, 0x1 ;  /* 0x0000006c036e7211 */ /* 0x000fe400078e08ff */
[----:B------:R-:W-:Y:S02]  /*1ce0*/  LEA R212, P3, R124, R41, 0x1 ;  /* 0x000000297cd47211 */ /* 0x000fe400078608ff */
[----:B------:R-:W-:Y:S02]  /*1cf0*/  LEA.HI.X.SX32 R159, R122, R43, 0x1, P2 ;  /* 0x0000002b7a9f7211 */ /* 0x000fe400010f0eff */
[----:B------:R-:W-:-:S02]  /*1d00*/  LEA R210, P2, R128, R41, 0x1 ;  /* 0x0000002980d27211 */ /* 0x000fc400078408ff */
[-C--:B------:R-:W-:Y:S02]  /*1d10*/  LEA.HI.X.SX32 R215, R120, R43.reuse, 0x1, P1 ;  /* 0x0000002b78d77211 */ /* 0x080fe400008f0eff */
[----:B------:R-:W-:Y:S02]  /*1d20*/  LEA R112, R3, R110, 0x1 ;  /* 0x0000006e03707211 */ /* 0x000fe400078e08ff */
[----:B------:R-:W-:Y:S02]  /*1d30*/  LEA.HI.X.SX32 R213, R124, R43, 0x1, P3 ;  /* 0x0000002b7cd57211 */ /* 0x000fe400018f0eff */
[-C--:B------:R-:W-:Y:S02]  /*1d40*/  LEA R156, P1, R126, R41.reuse, 0x1 ;  /* 0x000000297e9c7211 */ /* 0x080fe400078208ff */
[----:B------:R-:W-:Y:S02]  /*1d50*/  LEA R154, P3, R130, R41, 0x1 ;  /* 0x00000029829a7211 */ /* 0x000fe400078608ff */
[----:B------:R-:W-:-:S02]  /*1d60*/  LEA.HI.X.SX32 R211, R128, R43, 0x1, P2 ;  /* 0x0000002b80d37211 */ /* 0x000fc400010f0eff */
[----:B------:R-:W-:Y:S02]  /*1d70*/  LEA R152, P2, R56, R41, 0x1 ;  /* 0x0000002938987211 */ /* 0x000fe400078408ff */
[----:B------:R-:W-:Y:S02]  /*1d80*/  LEA R114, R3, R112, 0x1 ;  /* 0x0000007003727211 */ /* 0x000fe400078e08ff */
[-C--:B------:R-:W-:Y:S02]  /*1d90*/  LEA.HI.X.SX32 R157, R126, R43.reuse, 0x1, P1 ;  /* 0x0000002b7e9d7211 */ /* 0x080fe400008f0eff */
[----:B------:R-:W-:Y:S02]  /*1da0*/  LEA.HI.X.SX32 R155, R130, R43, 0x1, P3 ;  /* 0x0000002b829b7211 */ /* 0x000fe400018f0eff */
[-C--:B------:R-:W-:Y:S02]  /*1db0*/  LEA R208, P1, R132, R41.reuse, 0x1 ;  /* 0x0000002984d07211 */ /* 0x080fe400078208ff */
[----:B------:R-:W-:-:S02]  /*1dc0*/  LEA R206, P3, R58, R41, 0x1 ;  /* 0x000000293ace7211 */ /* 0x000fc400078608ff */
[-C--:B------:R-:W-:Y:S02]  /*1dd0*/  LEA.HI.X.SX32 R153, R56, R43.reuse, 0x1, P2 ;  /* 0x0000002b38997211 */ /* 0x080fe400010f0eff */
[C---:B------:R-:W-:Y:S02]  /*1de0*/  LEA R56, R3.reuse, R114, 0x1 ;  /* 0x0000007203387211 */ /* 0x040fe400078e08ff */
[-C--:B------:R-:W-:Y:S02]  /*1df0*/  LEA.HI.X.SX32 R209, R132, R43.reuse, 0x1, P1 ;  /* 0x0000002b84d17211 */ /* 0x080fe400008f0eff */
[----:B------:R-:W-:Y:S02]  /*1e00*/  LEA.HI.X.SX32 R207, R58, R43, 0x1, P3 ;  /* 0x0000002b3acf7211 */ /* 0x000fe400018f0eff */
[----:B------:R-:W-:Y:S02]  /*1e10*/  LEA R236, P1, R60, R41, 0x1 ;  /* 0x000000293cec7211 */ /* 0x000fe400078208ff */
[----:B------:R-:W-:-:S02]  /*1e20*/  LEA R58, R3, R56, 0x1 ;  /* 0x00000038033a7211 */ /* 0x000fc400078e08ff */
[----:B------:R-:W-:Y:S02]  /*1e30*/  LEA R150, P2, R64, R41, 0x1 ;  /* 0x0000002940967211 */ /* 0x000fe400078408ff */
[----:B------:R-:W-:Y:S02]  /*1e40*/  LEA.HI.X.SX32 R237, R60, R43, 0x1, P1 ;  /* 0x0000002b3ced7211 */ /* 0x000fe400008f0eff */
[C---:B------:R-:W-:Y:S02]  /*1e50*/  LEA R60, R3.reuse, R58, 0x1 ;  /* 0x0000003a033c7211 */ /* 0x040fe400078e08ff */
[----:B------:R-:W-:Y:S02]  /*1e60*/  LEA R194, P3, R78, R41, 0x1 ;  /* 0x000000294ec27211 */ /* 0x000fe400078608ff */
[----:B------:R-:W-:Y:S02]  /*1e70*/  LEA.HI.X.SX32 R151, R64, R43, 0x1, P2 ;  /* 0x0000002b40977211 */ /* 0x000fe400010f0eff */
[----:B------:R-:W-:-:S02]  /*1e80*/  LEA R64, R3, R60, 0x1 ;  /* 0x0000003c03407211 */ /* 0x000fc400078e08ff */
[----:B------:R-:W-:Y:S02]  /*1e90*/  LEA.HI.X.SX32 R195, R78, R43, 0x1, P3 ;  /* 0x0000002b4ec37211 */ /* 0x000fe400018f0eff */
[-C--:B------:R-:W-:Y:S02]  /*1ea0*/  LEA R176, P1, R92, R41.reuse, 0x1 ;  /* 0x000000295cb07211 */ /* 0x080fe400078208ff */
[----:B------:R-:W-:Y:S02]  /*1eb0*/  LEA R78, R3, R64, 0x1 ;  /* 0x00000040034e7211 */ /* 0x000fe400078e08ff */
[----:B------:R-:W-:Y:S02]  /*1ec0*/  LEA R234, P2, R96, R41, 0x1 ;  /* 0x0000002960ea7211 */ /* 0x000fe400078408ff */
[----:B------:R-:W-:Y:S02]  /*1ed0*/  LEA.HI.X.SX32 R177, R92, R43, 0x1, P1 ;  /* 0x0000002b5cb17211 */ /* 0x000fe400008f0eff */
[----:B------:R-:W-:-:S02]  /*1ee0*/  LEA R204, P3, R98, R41, 0x1 ;  /* 0x0000002962cc7211 */ /* 0x000fc400078608ff */
[C---:B------:R-:W-:Y:S02]  /*1ef0*/  LEA R92, R3.reuse, R78, 0x1 ;  /* 0x0000004e035c7211 */ /* 0x040fe400078e08ff */
[-C--:B------:R-:W-:Y:S02]  /*1f00*/  LEA.HI.X.SX32 R235, R96, R43.reuse, 0x1, P2 ;  /* 0x0000002b60eb7211 */ /* 0x080fe400010f0eff */
[----:B------:R-:W-:Y:S02]  /*1f10*/  LEA.HI.X.SX32 R205, R98, R43, 0x1, P3 ;  /* 0x0000002b62cd7211 */ /* 0x000fe400018f0eff */
[----:B------:R-:W-:Y:S02]  /*1f20*/  LEA R96, R3, R92, 0x1 ;  /* 0x0000005c03607211 */ /* 0x000fe400078e08ff */
[-C--:B------:R-:W-:Y:S02]  /*1f30*/  LEA R232, P3, R104, R41.reuse, 0x1 ;  /* 0x0000002968e87211 */ /* 0x080fe400078608ff */
[----:B------:R-:W-:-:S02]  /*1f40*/  LEA R192, P1, R100, R41, 0x1 ;  /* 0x0000002964c07211 */ /* 0x000fc400078208ff */
[C---:B------:R-:W-:Y:S02]  /*1f50*/  LEA R98, R3.reuse, R96, 0x1 ;  /* 0x0000006003627211 */ /* 0x040fe400078e08ff */
[----:B------:R-:W-:Y:S02]  /*1f60*/  LEA.HI.X.SX32 R233, R104, R43, 0x1, P3 ;  /* 0x0000002b68e97211 */ /* 0x000fe400018f0eff */
[-C--:B------:R-:W-:Y:S02]  /*1f70*/  LEA R250, P3, R110, R41.reuse, 0x1 ;  /* 0x000000296efa7211 */ /* 0x080fe400078608ff */
[----:B------:R-:W-:Y:S02]  /*1f80*/  LEA R174, P2, R102, R41, 0x1 ;  /* 0x0000002966ae7211 */ /* 0x000fe400078408ff */
[----:B------:R-:W-:Y:S02]  /*1f90*/  LEA.HI.X.SX32 R193, R100, R43, 0x1, P1 ;  /* 0x0000002b64c17211 */ /* 0x000fe400008f0eff */
[----:B------:R-:W-:-:S02]  /*1fa0*/  LEA R100, R3, R98, 0x1 ;  /* 0x0000006203647211 */ /* 0x000fc400078e08ff */
[----:B------:R-:W-:Y:S02]  /*1fb0*/  LEA R148, P1, R106, R41, 0x1 ;  /* 0x000000296a947211 */ /* 0x000fe400078208ff */
[-C--:B------:R-:W-:Y:S02]  /*1fc0*/  LEA.HI.X.SX32 R251, R110, R43.reuse, 0x1, P3 ;  /* 0x0000002b6efb7211 */ /* 0x080fe400018f0eff */
[----:B------:R-:W-:Y:S02]  /*1fd0*/  LEA.HI.X.SX32 R175, R102, R43, 0x1, P2 ;  /* 0x0000002b66af7211 */ /* 0x000fe400010f0eff */
[-C--:B------:R-:W-:Y:S02]  /*1fe0*/  LEA R188, P3, R56, R41.reuse, 0x1 ;  /* 0x0000002938bc7211 */ /* 0x080fe400078608ff */
[----:B------:R-:W-:Y:S02]  /*1ff0*/  LEA R102, R3, R100, 0x1 ;  /* 0x0000006403667211 */ /* 0x000fe400078e08ff */
[----:B------:R-:W-:-:S02]  /*2000*/  LEA R190, P2, R108, R41, 0x1 ;  /* 0x000000296cbe7211 */ /* 0x000fc400078408ff */
[----:B------:R-:W-:Y:S02]  /*2010*/  LEA.HI.X.SX32 R149, R106, R43, 0x1, P1 ;  /* 0x0000002b6a957211 */ /* 0x000fe400008f0eff */
[----:B------:R-:W-:Y:S02]  /*2020*/  LEA R230, P1, R112, R41, 0x1 ;  /* 0x0000002970e67211 */ /* 0x000fe400078208ff */
[-C--:B------:R-:W-:Y:S02]  /*2030*/  LEA.HI.X.SX32 R189, R56, R43.reuse, 0x1, P3 ;  /* 0x0000002b38bd7211 */ /* 0x080fe400018f0eff */
[----:B------:R-:W-:Y:S02]  /*2040*/  LEA R56, R3, R102, 0x1 ;  /* 0x0000006603387211 */ /* 0x000fe400078e08ff */
[----:B------:R-:W-:Y:S02]  /*2050*/  LEA.HI.X.SX32 R191, R108, R43, 0x1, P2 ;  /* 0x0000002b6cbf7211 */ /* 0x000fe400010f0eff */
[----:B------:R-:W-:-:S02]  /*2060*/  LEA R202, P2, R114, R41, 0x1 ;  /* 0x0000002972ca7211 */ /* 0x000fc400078408ff */
[----:B------:R-:W-:Y:S02]  /*2070*/  LEA.HI.X.SX32 R231, R112, R43, 0x1, P1 ;  /* 0x0000002b70e77211 */ /* 0x000fe400008f0eff */
[----:B------:R-:W-:Y:S02]  /*2080*/  LEA R248, P1, R58, R41, 0x1 ;  /* 0x000000293af87211 */ /* 0x000fe400078208ff */
[----:B------:R-:W-:Y:S02]  /*2090*/  LEA R104, R3, R56, 0x1 ;  /* 0x0000003803687211 */ /* 0x000fe400078e08ff */
[----:B------:R-:W-:Y:S02]  /*20a0*/  LEA.HI.X.SX32 R203, R114, R43, 0x1, P2 ;  /* 0x0000002b72cb7211 */ /* 0x000fe400010f0eff */
[----:B------:R-:W-:Y:S02]  /*20b0*/  LEA R228, P2, R60, R41, 0x1 ;  /* 0x000000293ce47211 */ /* 0x000fe400078408ff */
[----:B------:R-:W-:-:S02]  /*20c0*/  LEA.HI.X.SX32 R249, R58, R43, 0x1, P1 ;  /* 0x0000002b3af97211 */ /* 0x000fc400008f0eff */
[C---:B------:R-:W-:Y:S01]  /*20d0*/  LEA R58, R3.reuse, R104, 0x1 ;  /* 0x00000068033a7211 */ /* 0x040fe200078e08ff */
[----:B------:R0:W-:Y:S01]  /*20e0*/  STL.64 [R1+0x258], R140 ;  /* 0x0002588c01007387 */ /* 0x0001e20000100a00 */
[----:B------:R-:W-:Y:S02]  /*20f0*/  LEA R146, P3, R64, R41, 0x1 ;  /* 0x0000002940927211 */ /* 0x000fe400078608ff */
[-C--:B------:R-:W-:Y:S01]  /*2100*/  LEA.HI.X.SX32 R229, R60, R43.reuse, 0x1, P2 ;  /* 0x0000002b3ce57211 */ /* 0x080fe200010f0eff */
[----:B------:R0:W-:Y:S01]  /*2110*/  STL.64 [R1+0x250], R168 ;  /* 0x000250a801007387 */ /* 0x0001e20000100a00 */
[----:B------:R-:W-:Y:S02]  /*2120*/  LEA R60, R3, R58, 0x1 ;  /* 0x0000003a033c7211 */ /* 0x000fe400078e08ff */
[----:B------:R-:W-:Y:S01]  /*2130*/  LEA.HI.X.SX32 R147, R64, R43, 0x1, P3 ;  /* 0x0000002b40937211 */ /* 0x000fe200018f0eff */
[----:B------:R0:W-:Y:S01]  /*2140*/  STL.64 [R1+0x248], R172 ;  /* 0x000248ac01007387 */ /* 0x0001e20000100a00 */
[----:B------:R-:W-:-:S02]  /*2150*/  LEA R186, P1, R78, R41, 0x1 ;  /* 0x000000294eba7211 */ /* 0x000fc400078208ff */
[----:B------:R-:W-:Y:S01]  /*2160*/  LEA R64, R3, R60, 0x1 ;  /* 0x0000003c03407211 */ /* 0x000fe200078e08ff */
[----:B------:R0:W-:Y:S01]  /*2170*/  STL.64 [R1+0x240], R216 ;  /* 0x000240d801007387 */ /* 0x0001e20000100a00 */
[----:B------:R-:W-:-:S03]  /*2180*/  LEA R246, P2, R92, R41, 0x1 ;  /* 0x000000295cf67211 */ /* 0x000fc600078408ff */
[----:B------:R0:W-:Y:S01]  /*2190*/  STL.64 [R1+0x238], R160 ;  /* 0x000238a001007387 */ /* 0x0001e20000100a00 */
[----:B------:R-:W-:-:S03]  /*21a0*/  LEA.HI.X.SX32 R187, R78, R43, 0x1, P1 ;  /* 0x0000002b4ebb7211 */ /* 0x000fc600008f0eff */
[----:B------:R0:W-:Y:S01]  /*21b0*/  STL.64 [R1+0x230], R214 ;  /* 0x000230d601007387 */ /* 0x0001e20000100a00 */
[----:B------:R-:W-:-:S03]  /*21c0*/  LEA R78, R3, R64, 0x1 ;  /* 0x00000040034e7211 */ /* 0x000fc600078e08ff */
[----:B------:R0:W-:Y:S01]  /*21d0*/  STL.64 [R1+0x228], R158 ;  /* 0x0002289e01007387 */ /* 0x0001e20000100a00 */
[----:B------:R-:W-:-:S03]  /*21e0*/  LEA R226, P3, R96, R41, 0x1 ;  /* 0x0000002960e27211 */ /* 0x000fc600078608ff */
[----:B------:R0:W-:Y:S01]  /*21f0*/  STL.64 [R1+0x220], R212 ;  /* 0x000220d401007387 */ /* 0x0001e20000100a00 */
[----:B------:R-:W-:-:S03]  /*2200*/  LEA R200, P1, R98, R41, 0x1 ;  /* 0x0000002962c87211 */ /* 0x000fc600078208ff */
[----:B------:R0:W-:Y:S01]  /*2210*/  STL.64 [R1+0x218], R156 ;  /* 0x0002189c01007387 */ /* 0x0001e20000100a00 */
[----:B------:R-:W-:-:S03]  /*2220*/  LEA.HI.X.SX32 R247, R92, R43, 0x1, P2 ;  /* 0x0000002b5cf77211 */ /* 0x000fc600010f0eff */
[----:B------:R0:W-:Y:S01]  /*2230*/  STL.64 [R1+0x210], R210 ;  /* 0x000210d201007387 */ /* 0x0001e20000100a00 */
[----:B------:R-:W-:-:S03]  /*2240*/  LEA R92, R3, R78, 0x1 ;  /* 0x0000004e035c7211 */ /* 0x000fc600078e08ff */
[----:B------:R0:W-:Y:S01]  /*2250*/  STL.64 [R1+0x208], R154 ;  /* 0x0002089a01007387 */ /* 0x0001e20000100a00 */
[----:B------:R-:W-:-:S03]  /*2260*/  LEA.HI.X.SX32 R227, R96, R43, 0x1, P3 ;  /* 0x0000002b60e37211 */ /* 0x000fc600018f0eff */
[----:B------:R0:W-:Y:S01]  /*2270*/  STL.64 [R1+0x200], R208 ;  /* 0x000200d001007387 */ /* 0x0001e20000100a00 */
[----:B------:R-:W-:-:S03]  /*2280*/  LEA R244, P3, R102, R41, 0x1 ;  /* 0x0000002966f47211 */ /* 0x000fc600078608ff */
[----:B------:R0:W-:Y:S01]  /*2290*/  STL.64 [R1+0x1f8], R152 ;  /* 0x0001f89801007387 */ /* 0x0001e20000100a00 */
[----:B------:R-:W-:-:S03]  /*22a0*/  LEA.HI.X.SX32 R201, R98, R43, 0x1, P1 ;  /* 0x0000002b62c97211 */ /* 0x000fc600008f0eff */
[----:B------:R0:W-:Y:S01]  /*22b0*/  STL.64 [R1+0x1f0], R206 ;  /* 0x0001f0ce01007387 */ /* 0x0001e20000100a00 */
[----:B------:R-:W-:-:S03]  /*22c0*/  LEA R224, P1, R56, R41, 0x1 ;  /* 0x0000002938e07211 */ /* 0x000fc600078208ff */
[----:B------:R0:W-:Y:S01]  /*22d0*/  STL.64 [R1+0x1e8], R236 ;  /* 0x0001e8ec01007387 */ /* 0x0001e20000100a00 */
[----:B------:R-:W-:-:S03]  /*22e0*/  LEA R96, R3, R92, 0x1 ;  /* 0x0000005c03607211 */ /* 0x000fc600078e08ff */
[----:B------:R0:W-:Y:S01]  /*22f0*/  STL.64 [R1+0x1e0], R150 ;  /* 0x0001e09601007387 */ /* 0x0001e20000100a00 */
[----:B------:R-:W-:-:S03]  /*2300*/  LEA R184, P2, R100, R41, 0x1 ;  /* 0x0000002964b87211 */ /* 0x000fc600078408ff */
[----:B------:R0:W-:Y:S01]  /*2310*/  STL.64 [R1+0x1d8], R194 ;  /* 0x0001d8c201007387 */ /* 0x0001e20000100a00 */
[----:B------:R-:W-:-:S03]  /*2320*/  LEA.HI.X.SX32 R245, R102, R43, 0x1, P3 ;  /* 0x0000002b66f57211 */ /* 0x000fc600018f0eff */
[----:B------:R0:W-:Y:S01]  /*2330*/  STL.64 [R1+0x1d0], R176 ;  /* 0x0001d0b001007387 */ /* 0x0001e20000100a00 */
[----:B------:R-:W-:Y:S02]  /*2340*/  LEA R182, P3, R58, R41, 0x1 ;  /* 0x000000293ab67211 */ /* 0x000fe400078608ff */
[----:B------:R-:W-:Y:S01]  /*2350*/  LEA.HI.X.SX32 R225, R56, R43, 0x1, P1 ;  /* 0x0000002b38e17211 */ /* 0x000fe200008f0eff */
[----:B------:R0:W-:Y:S01]  /*2360*/  STL.64 [R1+0x1c0], R204 ;  /* 0x0001c0cc01007387 */ /* 0x0001e20000100a00 */
[----:B------:R-:W-:-:S03]  /*2370*/  LEA R56, R3, R96, 0x1 ;  /* 0x0000006003387211 */ /* 0x000fc600078e08ff */
[----:B------:R0:W-:Y:S01]  /*2380*/  STL.64 [R1+0x1c8], R234 ;  /* 0x0001c8ea01007387 */ /* 0x0001e20000100a00 */
[----:B------:R-:W-:-:S03]  /*2390*/  LEA.HI.X.SX32 R185, R100, R43, 0x1, P2 ;  /* 0x0000002b64b97211 */ /* 0x000fc600010f0eff */
[----:B------:R0:W-:Y:S01]  /*23a0*/  STL.64 [R1+0x1b8], R192 ;  /* 0x0001b8c001007387 */ /* 0x0001e20000100a00 */
[----:B------:R-:W-:-:S03]  /*23b0*/  LEA R144, P2, R104, R41, 0x1 ;  /* 0x0000002968907211 */ /* 0x000fc600078408ff */
[----:B------:R0:W-:Y:S01]  /*23c0*/  STL.64 [R1+0x1b0], R174 ;  /* 0x0001b0ae01007387 */ /* 0x0001e20000100a00 */
[----:B------:R-:W-:Y:S02]  /*23d0*/  LEA.HI.X.SX32 R183, R58, R43, 0x1, P3 ;  /* 0x0000002b3ab77211 */ /* 0x000fe400018f0eff */
[----:B------:R-:W-:Y:S01]  /*23e0*/  LEA R242, P1, R60, R41, 0x1 ;  /* 0x000000293cf27211 */ /* 0x000fe200078208ff */
[----:B------:R0:W-:Y:S01]  /*23f0*/  STL.64 [R1+0x1a8], R232 ;  /* 0x0001a8e801007387 */ /* 0x0001e20000100a00 */
[----:B------:R-:W-:-:S03]  /*2400*/  LEA R58, R3, R56, 0x1 ;  /* 0x00000038033a7211 */ /* 0x000fc600078e08ff */
[----:B------:R0:W-:Y:S01]  /*2410*/  STL.64 [R1+0x1a0], R148 ;  /* 0x0001a09401007387 */ /* 0x0001e20000100a00 */
[----:B------:R-:W-:-:S03]  /*2420*/  LEA.HI.X.SX32 R145, R104, R43, 0x1, P2 ;  /* 0x0000002b68917211 */ /* 0x000fc600010f0eff */
[----:B------:R0:W-:Y:S01]  /*2430*/  STL.64 [R1+0x198], R190 ;  /* 0x000198be01007387 */ /* 0x0001e20000100a00 */
[----:B------:R-:W-:-:S03]  /*2440*/  LEA R198, P3, R78, R41, 0x1 ;  /* 0x000000294ec67211 */ /* 0x000fc600078608ff */
        /* <DEDUP_REMOVED lines=24> */
[----:B------:R-:W-:Y:S02]  /*25d0*/  LEA.HI.X.SX32 R241, R96, R43, 0x1, P2 ;  /* 0x0000002b60f17211 */ /* 0x000fe400010f0eff */
[-C--:B------:R-:W-:Y:S01]  /*25e0*/  LEA R196, P1, R58, R41.reuse, 0x1 ;  /* 0x000000293ac47211 */ /* 0x080fe200078208ff */
[----:B------:R0:W-:Y:S01]  /*25f0*/  STL.64 [R1+0x130], R244 ;  /* 0x000130f401007387 */ /* 0x0001e20000100a00 */
[----:B------:R-:W-:-:S03]  /*2600*/  LEA R178, P2, R60, R41, 0x1 ;  /* 0x000000293cb27211 */ /* 0x000fc600078408ff */
[----:B------:R0:W-:Y:S01]  /*2610*/  STL.64 [R1+0x128], R224 ;  /* 0x000128e001007387 */ /* 0x0001e20000100a00 */
[----:B------:R-:W-:-:S03]  /*2620*/  LEA R218, P4, R56, R41, 0x1 ;  /* 0x0000002938da7211 */ /* 0x000fc600078808ff */
[----:B------:R0:W-:Y:S01]  /*2630*/  STL.64 [R1+0x120], R144 ;  /* 0x0001209001007387 */ /* 0x0001e20000100a00 */
[----:B------:R-:W-:-:S03]  /*2640*/  LEA R238, P3, R64, R41, 0x1 ;  /* 0x0000002940ee7211 */ /* 0x000fc600078608ff */
[----:B------:R0:W-:Y:S01]  /*2650*/  STL.64 [R1+0x118], R182 ;  /* 0x000118b601007387 */ /* 0x0001e20000100a00 */
[----:B------:R-:W-:-:S03]  /*2660*/  LEA.HI.X.SX32 R197, R58, R43, 0x1, P1 ;  /* 0x0000002b3ac57211 */ /* 0x000fc600008f0eff */
[----:B------:R0:W-:Y:S01]  /*2670*/  STL.64 [R1+0x110], R242 ;  /* 0x000110f201007387 */ /* 0x0001e20000100a00 */
[----:B------:R-:W-:-:S03]  /*2680*/  LEA.HI.X.SX32 R179, R60, R43, 0x1, P2 ;  /* 0x0000002b3cb37211 */ /* 0x000fc600010f0eff */
[----:B------:R0:W-:Y:S01]  /*2690*/  STL.64 [R1+0x100], R198 ;  /* 0x000100c601007387 */ /* 0x0001e20000100a00 */
[----:B------:R-:W-:-:S03]  /*26a0*/  LEA.HI.X.SX32 R219, R56, R43, 0x1, P4 ;  /* 0x0000002b38db7211 */ /* 0x000fc600020f0eff */
[----:B------:R0:W-:Y:S01]  /*26b0*/  STL.64 [R1+0x108], R222 ;  /* 0x000108de01007387 */ /* 0x0001e20000100a00 */
[----:B------:R-:W-:-:S03]  /*26c0*/  LEA.HI.X.SX32 R239, R64, R43, 0x1, P3 ;  /* 0x0000002b40ef7211 */ /* 0x000fc600018f0eff */
[----:B------:R0:W-:Y:S04]  /*26d0*/  STL.64 [R1+0xf8], R180 ;  /* 0x0000f8b401007387 */ /* 0x0001e80000100a00 */
[----:B------:R0:W-:Y:S04]  /*26e0*/  STL.64 [R1+0xf0], R240 ;  /* 0x0000f0f001007387 */ /* 0x0001e80000100a00 */
[----:B------:R0:W-:Y:S04]  /*26f0*/  STL.64 [R1+0xe8], R220 ;  /* 0x0000e8dc01007387 */ /* 0x0001e80000100a00 */
[----:B------:R0:W-:Y:S04]  /*2700*/  STL.64 [R1+0xe0], R196 ;  /* 0x0000e0c401007387 */ /* 0x0001e80000100a00 */
[----:B------:R0:W-:Y:S04]  /*2710*/  STL.64 [R1+0xd8], R178 ;  /* 0x0000d8b201007387 */ /* 0x0001e80000100a00 */
[----:B------:R0:W-:Y:S04]  /*2720*/  STL.64 [R1+0xc8], R218 ;  /* 0x0000c8da01007387 */ /* 0x0001e80000100a00 */
[----:B------:R0:W-:Y:S01]  /*2730*/  STL.64 [R1+0xd0], R238 ;  /* 0x0000d0ee01007387 */ /* 0x0001e20000100a00 */
[----:B------:R-:W-:-:S02]  /*2740*/  SHF.R.U32.HI R49, RZ, 0x5, R142 ;  /* 0x00000005ff317819 */ /* 0x000fc4000001168e */
[----:B------:R-:W-:Y:S02]  /*2750*/  LOP3.LUT R45, R142, 0x40, RZ, 0xc0, !PT ;  /* 0x000000408e2d7812 */ /* 0x000fe400078ec0ff */
[----:B------:R-:W-:Y:S02]  /*2760*/  SHF.L.U32 R2, R47, 0x1, RZ ;  /* 0x000000012f027819 */ /* 0x000fe400000006ff */
[----:B------:R-:W-:Y:S02]  /*2770*/  R2UR UR21, R49 ;  /* 0x00000000311572ca */ /* 0x000fe400000e0000 */
[----:B------:R-:W-:Y:S01]  /*2780*/  LEA R132, R45, R2, 0x7 ;  /* 0x000000022d847211 */ /* 0x000fe200078e38ff */
[----:B------:R-:W-:-:S12]  /*2790*/  @P0 BRA `(.L_x_5) ;  /* 0x0000000000180947 */ /* 0x000fd80003800000 */
[----:B------:R-:W-:Y:S01]  /*27a0*/  ELECT P1, URZ, PT ;  /* 0x0000000000ff782f */ /* 0x000fe20003820000 */
[----:B------:R-:W-:Y:S01]  /*27b0*/  HFMA2 R41, -RZ, RZ, 0, 5.9604644775390625e-08 ;  /* 0x00000001ff297431 */ /* 0x000fe200000001ff */
[----:B------:R-:W-:Y:S01]  /*27c0*/  UMOV UR4, 0x40 ;  /* 0x0000004000047882 */ /* 0x000fe20000000000 */
[----:B------:R-:W-:Y:S01]  /*27d0*/  UVIRTCOUNT.DEALLOC.SMPOOL 0x80 ;  /* 0x000000800000784c */ /* 0x000fe20000000000 */
[----:B------:R-:W-:-:S09]  /*27e0*/  ULEA UR4, UR6, UR4, 0x18 ;  /* 0x0000000406047291 */ /* 0x000fd2000f8ec0ff */
[----:B------:R1:W-:Y:S03]  /*27f0*/  @P1 STS.U8 [UR4], R41 ;  /* 0x00000029ff001988 */ /* 0x0003e60008000004 */
.L_x_5:
[----:B------:R-:W2:Y:S04]  /*2800*/  LDL.64 R108, [R1+0x2c0] ;  /* 0x0002c000016c7983 */ /* 0x000ea80000100a00 */
[----:B------:R-:W3:Y:S04]  /*2810*/  LDL.64 R102, [R1+0x260] ;  /* 0x0002600001667983 */ /* 0x000ee80000100a00 */
[----:B------:R-:W4:Y:S04]  /*2820*/  LDL.64 R104, [R1+0x280] ;  /* 0x0002800001687983 */ /* 0x000f280000100a00 */
[----:B------:R-:W2:Y:S04]  /*2830*/  LDL.64 R106, [R1+0x2a0] ;  /* 0x0002a000016a7983 */ /* 0x000ea80000100a00 */
[----:B------:R-:W2:Y:S04]  /*2840*/  LDL.64 R98, [R1+0x298] ;  /* 0x0002980001627983 */ /* 0x000ea80000100a00 */
[----:B------:R-:W2:Y:S04]  /*2850*/  LDL.64 R100, [R1+0x2b8] ;  /* 0x0002b80001647983 */ /* 0x000ea80000100a00 */
[----:B------:R-:W2:Y:S01]  /*2860*/  LDL.64 R96, [R1+0x278] ;  /* 0x0002780001607983 */ /* 0x000ea20000100a00 */
[----:B0-----:R-:W-:-:S03]  /*2870*/  LOP3.LUT R69, R132, 0x10, RZ, 0x3c, !PT ;  /* 0x0000001084457812 */ /* 0x001fc600078e3cff */
[----:B-----5:R-:W-:Y:S04]  /*2880*/  STS.U16 [R132+UR14+0x400], R17 ;  /* 0x0004001184007988 */ /* 0x020fe8000800040e */
[----:B------:R-:W-:Y:S04]  /*2890*/  STS.U16 [R132+UR14+0x800], R15 ;  /* 0x0008000f84007988 */ /* 0x000fe8000800040e */
[----:B------:R-:W-:Y:S04]  /*28a0*/  STS.U16 [R132+UR14+0x1000], R13 ;  /* 0x0010000d84007988 */ /* 0x000fe8000800040e */
[----:B------:R-:W-:Y:S04]  /*28b0*/  STS.U16 [R132+UR14+0x1400], R25 ;  /* 0x0014001984007988 */ /* 0x000fe8000800040e */
[----:B------:R-:W-:Y:S04]  /*28c0*/  STS.U16 [R132+UR14+0xc00], R23 ;  /* 0x000c001784007988 */ /* 0x000fe8000800040e */
[----:B------:R-:W-:Y:S04]  /*28d0*/  STS.U16 [R132+UR14+0x1800], R27 ;  /* 0x0018001b84007988 */ /* 0x000fe8000800040e */
[----:B------:R-:W-:Y:S04]  /*28e0*/  STS.U16 [R132+UR14+0x1c00], R29 ;  /* 0x001c001d84007988 */ /* 0x000fe8000800040e */
[----:B------:R-:W-:Y:S01]  /*28f0*/  STS.U16 [R132+UR14], R19 ;  /* 0x0000001384007988 */ /* 0x000fe2000800040e */
[----:B------:R-:W-:-:S02]  /*2900*/  LOP3.LUT R71, R132, 0x20, RZ, 0x3c, !PT ;  /* 0x0000002084477812 */ /* 0x000fc400078e3cff */
[C---:B------:R-:W-:Y:S01]  /*2910*/  LOP3.LUT R252, R132.reuse, 0x70, RZ, 0x3c, !PT ;  /* 0x0000007084fc7812 */ /* 0x040fe200078e3cff */
[----:B------:R-:W-:Y:S01]  /*2920*/  STS.U16 [R69+UR14+0x80], R16 ;  /* 0x0000801045007988 */ /* 0x000fe2000800040e */
[----:B------:R-:W-:Y:S01]  /*2930*/  UMOV UR5, 0x1 ;  /* 0x0000000100057882 */ /* 0x000fe20000000000 */
[----:B------:R-:W0:Y:S02]  /*2940*/  LDCU UR7, c[0x0][0x3f0] ;  /* 0x00007e00ff0777ac */ /* 0x000e240008000800 */
[----:B------:R-:W-:Y:S04]  /*2950*/  STS.U16 [R69+UR14+0x480], R22 ;  /* 0x0004801645007988 */ /* 0x000fe8000800040e */
[----:B------:R-:W-:Y:S04]  /*2960*/  STS.U16 [R69+UR14+0x880], R26 ;  /* 0x0008801a45007988 */ /* 0x000fe8000800040e */
[----:B------:R-:W-:Y:S04]  /*2970*/  STS.U16 [R69+UR14+0xc80], R34 ;  /* 0x000c802245007988 */ /* 0x000fe8000800040e */
[----:B------:R-:W-:Y:S04]  /*2980*/  STS.U16 [R69+UR14+0x1080], R50 ;  /* 0x0010803245007988 */ /* 0x000fe8000800040e */
[----:B------:R-:W-:Y:S04]  /*2990*/  STS.U16 [R69+UR14+0x1480], R66 ;  /* 0x0014804245007988 */ /* 0x000fe8000800040e */
[----:B------:R-:W-:Y:S04]  /*29a0*/  STS.U16 [R69+UR14+0x1880], R80 ;  /* 0x0018805045007988 */ /* 0x000fe8000800040e */
[----:B------:R1:W-:Y:S04]  /*29b0*/  STS.U16 [R69+UR14+0x1c80], R94 ;  /* 0x001c805e45007988 */ /* 0x0003e8000800040e */
[----:B------:R-:W-:Y:S04]  /*29c0*/  STS.U16 [R71+UR14+0x100], R14 ;  /* 0x0001000e47007988 */ /* 0x000fe8000800040e */
[----:B------:R-:W-:Y:S01]  /*29d0*/  STS.U16 [R71+UR14+0x500], R9 ;  /* 0x0005000947007988 */ /* 0x000fe2000800040e */
[----:B-1----:R-:W-:-:S03]  /*29e0*/  LOP3.LUT R69, R132, 0x30, RZ, 0x3c, !PT ;  /* 0x0000003084457812 */ /* 0x002fc600078e3cff */
[----:B------:R-:W-:Y:S04]  /*29f0*/  STS.U16 [R71+UR14+0x900], R24 ;  /* 0x0009001847007988 */ /* 0x000fe8000800040e */
[----:B------:R-:W-:Y:S04]  /*2a00*/  STS.U16 [R71+UR14+0xd00], R35 ;  /* 0x000d002347007988 */ /* 0x000fe8000800040e */
[----:B------:R-:W-:Y:S04]  /*2a10*/  STS.U16 [R71+UR14+0x1100], R51 ;  /* 0x0011003347007988 */ /* 0x000fe8000800040e */
[----:B------:R1:W-:Y:S04]  /*2a20*/  STS.U16 [R71+UR14+0x1500], R68 ;  /* 0x0015004447007988 */ /* 0x0003e8000800040e */
[----:B------:R-:W-:Y:S04]  /*2a30*/  STS.U16 [R71+UR14+0x1900], R82 ;  /* 0x0019005247007988 */ /* 0x000fe8000800040e */
[----:B------:R-:W-:Y:S04]  /*2a40*/  STS.U16 [R71+UR14+0x1d00], R40 ;  /* 0x001d002847007988 */ /* 0x000fe8000800040e */
[----:B------:R-:W-:Y:S01]  /*2a50*/  STS.U16 [R69+UR14+0x180], R11 ;  /* 0x0001800b45007988 */ /* 0x000fe2000800040e */
[----:B-1----:R-:W-:-:S03]  /*2a60*/  LOP3.LUT R68, R132, 0x40, RZ, 0x3c, !PT ;  /* 0x0000004084447812 */ /* 0x002fc600078e3cff */
        /* <DEDUP_REMOVED lines=11> */
[----:B------:R-:W-:Y:S01]  /*2b20*/  STS.U16 [R68+UR14+0xe00], R10 ;  /* 0x000e000a44007988 */ /* 0x000fe2000800040e */
[----:B------:R-:W-:-:S03]  /*2b30*/  USHF.L.U32 UR4, UR21, 0x15, URZ ;  /* 0x0000001515047899 */ /* 0x000fc600080006ff */
[----:B------:R-:W-:Y:S04]  /*2b40*/  STS.U16 [R68+UR14+0x1200], R53 ;  /* 0x0012003544007988 */ /* 0x000fe8000800040e */
[----:B------:R-:W-:Y:S04]  /*2b50*/  STS.U16 [R68+UR14+0x1600], R72 ;  /* 0x0016004844007988 */ /* 0x000fe8000800040e */
[----:B------:R-:W-:Y:S04]  /*2b60*/  STS.U16 [R68+UR14+0x1a00], R86 ;  /* 0x001a005644007988 */ /* 0x000fe8000800040e */
[----:B------:R1:W-:Y:S01]  /*2b70*/  STS.U16 [R68+UR14+0x1e00], R44 ;  /* 0x001e002c44007988 */ /* 0x0003e2000800040e */
[----:B------:R-:W-:-:S03]  /*2b80*/  ULOP3.LUT UR4, UR4, 0x600000, URZ, 0xc0, !UPT ;  /* 0x0060000004047892 */ /* 0x000fc6000f8ec0ff */
[----:B------:R-:W-:Y:S04]  /*2b90*/  STS.U16 [R69+UR14+0x280], R5 ;  /* 0x0002800545007988 */ /* 0x000fe8000800040e */
[----:B------:R-:W-:Y:S01]  /*2ba0*/  STS.U16 [R69+UR14+0x680], R18 ;  /* 0x0006801245007988 */ /* 0x000fe2000800040e */
[----:B-1----:R-:W-:-:S03]  /*2bb0*/  LOP3.LUT R68, R132, 0x60, RZ, 0x3c, !PT ;  /* 0x0000006084447812 */ /* 0x002fc600078e3cff */
[----:B------:R-:W-:Y:S04]  /*2bc0*/  STS.U16 [R69+UR14+0xa80], R28 ;  /* 0x000a801c45007988 */ /* 0x000fe8000800040e */
[----:B------:R-:W-:Y:S01]  /*2bd0*/  STS.U16 [R69+UR14+0xe80], R36 ;  /* 0x000e802445007988 */ /* 0x000fe2000800040e */
[----:B------:R-:W-:-:S03]  /*2be0*/  UIADD3 UR12, UPT, UPT, UR13, UR4, URZ ;  /* 0x000000040d0c7290 */ /* 0x000fc6000fffe0ff */
[----:B------:R-:W-:Y:S04]  /*2bf0*/  STS.U16 [R69+UR14+0x1280], R54 ;  /* 0x0012803645007988 */ /* 0x000fe8000800040e */
[----:B------:R-:W-:Y:S04]  /*2c00*/  STS.U16 [R69+UR14+0x1680], R74 ;  /* 0x0016804a45007988 */ /* 0x000fe8000800040e */
[----:B------:R-:W-:Y:S04]  /*2c10*/  STS.U16 [R69+UR14+0x1a80], R88 ;  /* 0x001a805845007988 */ /* 0x000fe8000800040e */
[----:B------:R-:W-:Y:S04]  /*2c20*/  STS.U16 [R69+UR14+0x1e80], R46 ;  /* 0x001e802e45007988 */ /* 0x000fe8000800040e */
[----:B------:R1:W-:Y:S01]  /*2c30*/  STS.U16 [R68+UR14+0x300], R0 ;  /* 0x0003000044007988 */ /* 0x0003e2000800040e */
[----:B------:R-:W-:-:S03]  /*2c40*/  LOP3.LUT P1, RZ, R142, 0x7f, RZ, 0xc0, !PT ;  /* 0x0000007f8eff7812 */ /* 0x000fc6000782c0ff */
[----:B------:R-:W-:Y:S04]  /*2c50*/  STS.U16 [R68+UR14+0x700], R6 ;  /* 0x0007000644007988 */ /* 0x000fe8000800040e */
[----:B------:R0:W-:Y:S04]  /*2c60*/  STS.U16 [R68+UR14+0xb00], R32 ;  /* 0x000b002044007988 */ /* 0x0001e8000800040e */
[----:B------:R-:W-:Y:S04]  /*2c70*/  STS.U16 [R68+UR14+0xf00], R38 ;  /* 0x000f002644007988 */ /* 0x000fe8000800040e */
[----:B------:R-:W-:Y:S04]  /*2c80*/  STS.U16 [R68+UR14+0x1300], R62 ;  /* 0x0013003e44007988 */ /* 0x000fe8000800040e */
[----:B------:R-:W-:Y:S04]  /*2c90*/  STS.U16 [R68+UR14+0x1700], R76 ;  /* 0x0017004c44007988 */ /* 0x000fe8000800040e */
[----:B------:R-:W-:Y:S04]  /*2ca0*/  STS.U16 [R68+UR14+0x1b00], R90 ;  /* 0x001b005a44007988 */ /* 0x000fe8000800040e */
[----:B------:R0:W-:Y:S04]  /*2cb0*/  STS.U16 [R68+UR14+0x1f00], R48 ;  /* 0x001f003044007988 */ /* 0x0001e8000800040e */
[----:B------:R-:W-:Y:S04]  /*2cc0*/  STS.U16 [R252+UR14+0x380], R7 ;  /* 0x00038007fc007988 */ /* 0x000fe8000800040e */
[----:B------:R-:W-:Y:S04]  /*2cd0*/  STS.U16 [R252+UR14+0x780], R31 ;  /* 0x0007801ffc007988 */ /* 0x000fe8000800040e */
[----:B------:R-:W-:Y:S04]  /*2ce0*/  STS.U16 [R252+UR14+0xb80], R33 ;  /* 0x000b8021fc007988 */ /* 0x000fe8000800040e */
[----:B------:R-:W-:Y:S04]  /*2cf0*/  STS.U16 [R252+UR14+0xf80], R39 ;  /* 0x000f8027fc007988 */ /* 0x000fe8000800040e */
[----:B------:R-:W-:Y:S04]  /*2d00*/  STS.U16 [R252+UR14+0x1380], R65 ;  /* 0x00138041fc007988 */ /* 0x000fe8000800040e */
[----:B------:R-:W-:Y:S04]  /*2d10*/  STS.U16 [R252+UR14+0x1780], R79 ;  /* 0x0017804ffc007988 */ /* 0x000fe8000800040e */
[----:B------:R-:W-:Y:S04]  /*2d20*/  STS.U16 [R252+UR14+0x1b80], R93 ;  /* 0x001b805dfc007988 */ /* 0x000fe8000800040e */
[----:B------:R0:W-:Y:S01]  /*2d30*/  STS.U16 [R252+UR14+0x1f80], R21 ;  /* 0x001f8015fc007988 */ /* 0x0001e2000800040e */
[----:B------:R-:W-:Y:S01]  /*2d40*/  STTM.x64 tmem[UR12], RZ ;  /* 0x000000ff000079ed */ /* 0x000fe2000834000c */
[----:B------:R-:W0:Y:S02]  /*2d50*/  FENCE.VIEW.ASYNC.T ;  /* 0x00000000000073c6 */ /* 0x000e240000000200 */
[----:B0-----:R-:W-:Y:S01]  /*2d60*/  VOTEU.ALL UP0, P1 ;  /* 0x0000000000ff7886 */ /* 0x001fe20000800000 */
[----:B------:R-:W-:-:S04]  /*2d70*/  UIADD3 UR11, UPT, UPT, UR14, 0x10000, URZ ;  /* 0x000100000e0b7890 */ /* 0x000fc8000fffe0ff */
[----:B------:R-:W-:-:S04]  /*2d80*/  @!UP0 UIADD3 UR8, UPT, UPT, -UR5, 0x100000, URZ ;  /* 0x0010000005088890 */ /* 0x000fc8000fffe1ff */
[----:B------:R-:W-:Y:S02]  /*2d90*/  @!UP0 USHF.L.U32 UR9, UR8, 0xb, URZ ;  /* 0x0000000b08098899 */ /* 0x000fe400080006ff */
[----:B------:R-:W-:Y:S01]  /*2da0*/  @!UP0 USHF.L.U32 UR8, UR8, 0x1, URZ ;  /* 0x0000000108088899 */ /* 0x000fe200080006ff */
[----:B------:R-:W-:Y:S01]  /*2db0*/  VOTEU.ALL UP1, P1 ;  /* 0x0000000000ff7886 */ /* 0x000fe20000820000 */
[----:B------:R-:W-:Y:S01]  /*2dc0*/  BAR.SYNC.DEFER_BLOCKING 0x0 ;  /* 0x0000000000007b1d */ /* 0x000fe20000010000 */
[----:B------:R-:W-:Y:S02]  /*2dd0*/  ISETP.LT.AND P2, PT, RZ, UR7, PT ;  /* 0x00000007ff007c0c */ /* 0x000fe4000bf41270 */
[----:B-1----:R-:W-:-:S03]  /*2de0*/  PRMT R0, RZ, 0x7610, R0 ;  /* 0x00007610ff007816 */ /* 0x002fc60000000000 */
[----:B------:R-:W0:Y:S04]  /*2df0*/  FENCE.VIEW.ASYNC.S ;  /* 0x00000000000073c6 */ /* 0x000e280000000000 */
[----:B0-----:R0:W1:Y:S02]  /*2e00*/  @!UP1 SYNCS.EXCH.64 URZ, [UR11], UR8 ;  /* 0x000000080bff95b2 */ /* 0x0010640008000100 */
[----:B-1----:R-:W-:Y:S01]  /*2e10*/  BAR.SYNC.DEFER_BLOCKING 0x0 ;  /* 0x0000000000007b1d */ /* 0x002fe20000010000 */
[----:B------:R-:W-:Y:S02]  /*2e20*/  PRMT R8, RZ, 0x7610, R8 ;  /* 0x00007610ff087816 */ /* 0x000fe40000000008 */
[----:B------:R-:W-:Y:S02]  /*2e30*/  PRMT R12, RZ, 0x7610, R12 ;  /* 0x00007610ff0c7816 */ /* 0x000fe4000000000c */
[----:B------:R-:W-:-:S02]  /*2e40*/  PRMT R16, RZ, 0x7610, R16 ;  /* 0x00007610ff107816 */ /* 0x000fc40000000010 */
[----:B------:R-:W-:Y:S02]  /*2e50*/  PRMT R20, RZ, 0x7610, R20 ;  /* 0x00007610ff147816 */ /* 0x000fe40000000014 */
[----:B------:R-:W-:Y:S02]  /*2e60*/  PRMT R24, RZ, 0x7610, R24 ;  /* 0x00007610ff187816 */ /* 0x000fe40000000018 */
[----:B------:R-:W-:Y:S02]  /*2e70*/  PRMT R28, RZ, 0x7610, R28 ;  /* 0x00007610ff1c7816 */ /* 0x000fe4000000001c */
[----:B------:R-:W-:Y:S02]  /*2e80*/  PRMT R32, RZ, 0x7610, R32 ;  /* 0x00007610ff207816 */ /* 0x000fe40000000020 */
[----:B------:R-:W-:Y:S02]  /*2e90*/  PRMT R36, RZ, 0x7610, R36 ;  /* 0x00007610ff247816 */ /* 0x000fe40000000024 */
[----:B------:R-:W-:-:S02]  /*2ea0*/  PRMT R40, RZ, 0x7610, R40 ;  /* 0x00007610ff287816 */ /* 0x000fc40000000028 */
[----:B------:R-:W-:Y:S02]  /*2eb0*/  PRMT R44, RZ, 0x7610, R44 ;  /* 0x00007610ff2c7816 */ /* 0x000fe4000000002c */
[----:B------:R-:W-:Y:S02]  /*2ec0*/  PRMT R48, RZ, 0x7610, R48 ;  /* 0x00007610ff307816 */ /* 0x000fe40000000030 */
[----:B------:R-:W-:Y:S01]  /*2ed0*/  PRMT R52, RZ, 0x7610, R52 ;  /* 0x00007610ff347816 */ /* 0x000fe20000000034 */
[----:B--2---:R-:W2:Y:S01]  /*2ee0*/  @P2 LDG.E.U16 R0, desc[UR28][R108.64] ;  /* 0x0000001c6c002981 */ /* 0x004ea2000c1e1500 */
[----:B------:R-:W-:Y:S02]  /*2ef0*/  PRMT R56, RZ, 0x7610, R56 ;  /* 0x00007610ff387816 */ /* 0x000fe40000000038 */
[----:B------:R-:W-:Y:S01]  /*2f00*/  PRMT R60, RZ, 0x7610, R60 ;  /* 0x00007610ff3c7816 */ /* 0x000fe2000000003c */
[----:B------:R-:W2:Y:S01]  /*2f10*/  @P2 LDG.E.U16 R8, desc[UR28][R106.64] ;  /* 0x0000001c6a082981 */ /* 0x000ea2000c1e1500 */
[----:B------:R-:W-:-:S02]  /*2f20*/  PRMT R64, RZ, 0x7610, R64 ;  /* 0x00007610ff407816 */ /* 0x000fc40000000040 */
[----:B------:R-:W-:Y:S01]  /*2f30*/  PRMT R9, RZ, 0x7610, R9 ;  /* 0x00007610ff097816 */ /* 0x000fe20000000009 */
[----:B----4-:R-:W4:Y:S01]  /*2f40*/  @P2 LDG.E.U16 R12, desc[UR28][R104.64] ;  /* 0x0000001c680c2981 */ /* 0x010f22000c1e1500 */
[----:B------:R-:W-:Y:S02]  /*2f50*/  PRMT R4, RZ, 0x7610, R4 ;  /* 0x00007610ff047816 */ /* 0x000fe40000000004 */
[----:B------:R-:W-:Y:S01]  /*2f60*/  PRMT R13, RZ, 0x7610, R13 ;  /* 0x00007610ff0d7816 */ /* 0x000fe2000000000d */
[----:B---3--:R-:W3:Y:S01]  /*2f70*/  @P2 LDG.E.U16 R16, desc[UR28][R102.64] ;  /* 0x0000001c66102981 */ /* 0x008ee2000c1e1500 */
[----:B------:R-:W-:Y:S02]  /*2f80*/  PRMT R17, RZ, 0x7610, R17 ;  /* 0x00007610ff117816 */ /* 0x000fe40000000011 */
[----:B------:R-:W-:Y:S01]  /*2f90*/  PRMT R21, RZ, 0x7610, R21 ;  /* 0x00007610ff157816 */ /* 0x000fe20000000015 */
[----:B------:R-:W3:Y:S01]  /*2fa0*/  @P2 LDG.E.U16 R20, desc[UR28][R216.64] ;  /* 0x0000001cd8142981 */ /* 0x000ee2000c1e1500 */
[----:B------:R-:W-:-:S02]  /*2fb0*/  PRMT R25, RZ, 0x7610, R25 ;  /* 0x00007610ff197816 */ /* 0x000fc40000000019 */
[----:B------:R-:W-:Y:S01]  /*2fc0*/  PRMT R29, RZ, 0x7610, R29 ;  /* 0x00007610ff1d7816 */ /* 0x000fe2000000001d */
[----:B------:R-:W3:Y:S01]  /*2fd0*/  @P2 LDG.E.U16 R24, desc[UR28][R212.64] ;  /* 0x0000001cd4182981 */ /* 0x000ee2000c1e1500 */
[----:B------:R-:W-:Y:S02]  /*2fe0*/  PRMT R33, RZ, 0x7610, R33 ;  /* 0x00007610ff217816 */ /* 0x000fe40000000021 */
[----:B------:R-:W-:Y:S01]  /*2ff0*/  PRMT R37, RZ, 0x7610, R37 ;  /* 0x00007610ff257816 */ /* 0x000fe20000000025 */
[----:B------:R-:W3:Y:S01]  /*3000*/  @P2 LDG.E.U16 R28, desc[UR28][R208.64] ;  /* 0x0000001cd01c2981 */ /* 0x000ee2000c1e1500 */
        /* <DEDUP_REMOVED lines=57> */
[----:B------:R-:W-:-:S03]  /*33a0*/  PRMT R67, RZ, 0x7610, R67 ;  /* 0x00007610ff437816 */ /* 0x000fc60000000043 */
[----:B------:R-:W3:Y:S04]  /*33b0*/  @P2 LDG.E.U16 R45, desc[UR28][R188.64] ;  /* 0x0000001cbc2d2981 */ /* 0x000ee8000c1e1500 */
        /* <DEDUP_REMOVED lines=36> */
[----:B------:R-:W3:Y:S01]  /*3600*/  @P2 LDG.E.U16 R67, desc[UR28][R218.64] ;  /* 0x0000001cda432981 */ /* 0x000ee2000c1e1500 */
[----:B------:R-:W-:Y:S01]  /*3610*/  SHF.R.S32.HI R5, RZ, 0x6, R142 ;  /* 0x00000006ff057819 */ /* 0x000fe2000001148e */
[----:B0-----:R-:W-:-:S04]  /*3620*/  @!UP0 UIADD3 UR8, UPT, UPT, -UR5, 0x100000, URZ ;  /* 0x0010000005088890 */ /* 0x001fc8000fffe1ff */
[----:B------:R-:W-:Y:S02]  /*3630*/  @!UP0 USHF.L.U32 UR9, UR8, 0xb, URZ ;  /* 0x0000000b08098899 */ /* 0x000fe400080006ff */
[----:B------:R-:W-:Y:S01]  /*3640*/  @!UP0 USHF.L.U32 UR8, UR8, 0x1, URZ ;  /* 0x0000000108088899 */ /* 0x000fe200080006ff */
[----:B------:R-:W-:Y:S01]  /*3650*/  SGXT R5, R5, 0x1 ;  /* 0x000000010505781a */ /* 0x000fe20000000200 */
[----:B------:R-:W-:-:S03]  /*3660*/  VOTEU.ALL UP1, P1 ;  /* 0x0000000000ff7886 */ /* 0x000fc60000820000 */
[----:B------:R-:W-:Y:S01]  /*3670*/  LOP3.LUT R5, R2, 0x90, R5, 0x78, !PT ;  /* 0x0000009002057812 */ /* 0x000fe200078e7805 */
[----:B------:R-:W-:-:S04]  /*3680*/  @!UP0 UIADD3 UR4, UPT, UPT, -UR5, 0x100000, URZ ;  /* 0x0010000005048890 */ /* 0x000fc8000fffe1ff */
[----:B------:R-:W-:Y:S02]  /*3690*/  @!UP0 USHF.L.U32 UR5, UR4, 0xb, URZ ;  /* 0x0000000b04058899 */ /* 0x000fe400080006ff */
[----:B------:R-:W-:Y:S01]  /*36a0*/  @!UP0 USHF.L.U32 UR4, UR4, 0x1, URZ ;  /* 0x0000000104048899 */ /* 0x000fe200080006ff */
[----:B------:R0:W1:Y:S01]  /*36b0*/  @!UP1 SYNCS.EXCH.64 URZ, [UR14+0x10008], UR8 ;  /* 0x010008080eff95b2 */ /* 0x0000620008000100 */
[----:B------:R-:W-:Y:S01]  /*36c0*/  ISETP.EQ.U32.AND P3, PT, RZ, UR21, P2 ;  /* 0x00000015ff007c0c */ /* 0x000fe20009762070 */
[----:B------:R-:W-:Y:S01]  /*36d0*/  VOTEU.ALL UP1, P1 ;  /* 0x0000000000ff7886 */ /* 0x000fe20000820000 */
[----:B------:R-:W-:Y:S02]  /*36e0*/  UIADD3 UR6, UPT, UPT, UR14, 0x8000, URZ ;  /* 0x000080000e067890 */ /* 0x000fe4000fffe0ff */
[----:B------:R-:W-:Y:S01]  /*36f0*/  UIADD3 UR10, UPT, UPT, UR13, 0x40, URZ ;  /* 0x000000400d0a7890 */ /* 0x000fe2000fffe0ff */
[----:B--2---:R2:W-:Y:S04]  /*3700*/  STS.U16 [R5+UR14+0x4000], R0 ;  /* 0x0040000005007988 */ /* 0x0045e8000800040e */
[----:B------:R-:W-:Y:S01]  /*3710*/  STS.U16 [R5+UR14+0x4400], R8 ;  /* 0x0044000805007988 */ /* 0x000fe2000800040e */
[----:B--2---:R-:W-:-:S03]  /*3720*/  LOP3.LUT R0, R5, 0x20, RZ, 0x3c, !PT ;  /* 0x0000002005007812 */ /* 0x004fc600078e3cff */
[----:B----4-:R-:W-:Y:S04]  /*3730*/  STS.U16 [R5+UR14+0x4800], R12 ;  /* 0x0048000c05007988 */ /* 0x010fe8000800040e */
[----:B---3--:R-:W-:Y:S04]  /*3740*/  STS.U16 [R5+UR14+0x4c00], R16 ;  /* 0x004c001005007988 */ /* 0x008fe8000800040e */
[----:B------:R-:W-:Y:S04]  /*3750*/  STS.U16 [R5+UR14+0x5000], R20 ;  /* 0x0050001405007988 */ /* 0x000fe8000800040e */
        /* <DEDUP_REMOVED lines=14> */
[----:B--2---:R-:W-:-:S03]  /*3840*/  LOP3.LUT R9, R5, 0x40, RZ, 0x3c, !PT ;  /* 0x0000004005097812 */ /* 0x004fc600078e3cff */
        /* <DEDUP_REMOVED lines=13> */
[----:B------:R0:W-:Y:S01]  /*3920*/  STS.U16 [R9+UR14+0x4200], R6 ;  /* 0x0042000609007988 */ /* 0x0001e2000800040e */
[----:B--2---:R-:W-:-:S03]  /*3930*/  LOP3.LUT R0, R5, 0x60, RZ, 0x3c, !PT ;  /* 0x0000006005007812 */ /* 0x004fc600078e3cff */
[----:B------:R0:W-:Y:S04]  /*3940*/  STS.U16 [R9+UR14+0x4600], R10 ;  /* 0x0046000a09007988 */ /* 0x0001e8000800040e */
        /* <DEDUP_REMOVED lines=29> */
[----:B------:R0:W-:Y:S01]  /*3b20*/  STS.U16 [R0+UR14+0x7f00], R67 ;  /* 0x007f004300007988 */ /* 0x0001e2000800040e */
[----:B-1----:R1:W-:Y:S06]  /*3b30*/  MEMBAR.ALL.CTA ;  /* 0x0000000000007992 */ /* 0x0023ec0000008000 */
[----:B-1----:R-:W-:Y:S04]  /*3b40*/  FENCE.VIEW.ASYNC.S ;  /* 0x00000000000073c6 */ /* 0x002fe80000000000 */
[----:B------:R-:W1:Y:S02]  /*3b50*/  FENCE.VIEW.ASYNC.S ;  /* 0x00000000000073c6 */ /* 0x000e640000000000 */
[----:B-1----:R0:W1:Y:S02]  /*3b60*/  @!UP1 SYNCS.EXCH.64 URZ, [UR14+0x8000], UR4 ;  /* 0x008000040eff95b2 */ /* 0x0020640008000100 */
[----:B-1----:R-:W-:Y:S06]  /*3b70*/  BAR.SYNC.DEFER_BLOCKING 0x0 ;  /* 0x0000000000007b1d */ /* 0x002fec0000010000 */
[----:B0-----:R-:W-:Y:S05]  /*3b80*/  @!P3 BRA `(.L_x_6) ;  /* 0x000000000088b947 */ /* 0x001fea0003800000 */
[----:B------:R-:W-:Y:S02]  /*3b90*/  UIADD3 UR4, UPT, UPT, UR14, 0x4000, URZ ;  /* 0x000040000e047890 */ /* 0x000fe4000fffe0ff */
[----:B------:R-:W-:Y:S02]  /*3ba0*/  USHF.R.U32.HI UR8, URZ, 0x4, UR14 ;  /* 0x00000004ff087899 */ /* 0x000fe4000801160e */
[----:B------:R-:W-:Y:S02]  /*3bb0*/  USHF.R.U32.HI UR4, URZ, 0x4, UR4 ;  /* 0x00000004ff047899 */ /* 0x000fe40008011604 */
[----:B------:R-:W-:Y:S02]  /*3bc0*/  USGXT.U32 UR8, UR8, 0xe ;  /* 0x0000000e0808789a */ /* 0x000fe40008000000 */
[----:B------:R-:W-:Y:S02]  /*3bd0*/  USGXT.U32 UR16, UR4, 0xe ;  /* 0x0000000e0410789a */ /* 0x000fe40008000000 */
[----:B------:R-:W-:-:S02]  /*3be0*/  UIADD3 UR32, UP1, UPT, UR8, 0x2000080, URZ ;  /* 0x0200008008207890 */ /* 0x000fc4000ff3e0ff */
[----:B------:R-:W-:Y:S01]  /*3bf0*/  UIADD3 UR30, UP2, UPT, UR16, 0x2, URZ ;  /* 0x00000002101e7890 */ /* 0x000fe2000ff5e0ff */
[----:B------:R-:W-:Y:S01]  /*3c00*/  UMOV UR4, URZ ;  /* 0x000000ff00047c82 */ /* 0x000fe20008000000 */
[----:B------:R-:W-:Y:S01]  /*3c10*/  UMOV UR5, URZ ;  /* 0x000000ff00057c82 */ /* 0x000fe20008000000 */
[----:B------:R-:W-:Y:S02]  /*3c20*/  UIADD3.X UR33, UPT, UPT, UR4, 0x40004040, URZ, UP1, !UPT ;  /* 0x4000404004217890 */ /* 0x000fe40008ffe4ff */
[----:B------:R-:W-:Y:S02]  /*3c30*/  UIADD3.X UR31, UPT, UPT, UR5, 0x40004040, URZ, UP2, !UPT ;  /* 0x40004040051f7890 */ /* 0x000fe400097fe4ff */
[----:B------:R-:W-:Y:S02]  /*3c40*/  ULOP3.LUT UR8, UR8, 0x2000000, URZ, 0xfc, !UPT ;  /* 0x0200000008087892 */ /* 0x000fe4000f8efcff */
[----:B------:R-:W-:Y:S02]  /*3c50*/  UIADD3.64 UR18, UPT, UPT, UR32, 0x80, URZ ;  /* 0x0000008020127897 */ /* 0x000fe4000fffe0ff */
[----:B------:R-:W-:-:S02]  /*3c60*/  UIADD3.64 UR22, UPT, UPT, UR30, 0x2, URZ ;  /* 0x000000021e167897 */ /* 0x000fc4000fffe0ff */
[----:B------:R-:W-:Y:S02]  /*3c70*/  UIADD3.64 UR24, UPT, UPT, UR32, 0x100, URZ ;  /* 0x0000010020187897 */ /* 0x000fe4000fffe0ff */
[----:B------:R-:W-:Y:S01]  /*3c80*/  UIADD3.64 UR26, UPT, UPT, UR30, 0x4, URZ ;  /* 0x000000041e1a7897 */ /* 0x000fe2000fffe0ff */
[----:B------:R-:W-:Y:S01]  /*3c90*/  UMOV UR34, 0x0 ;  /* 0x0000000000227882 */ /* 0x000fe20000000000 */
[----:B------:R-:W-:Y:S01]  /*3ca0*/  UMOV UR35, 0x8208490 ;  /* 0x0820849000237882 */ /* 0x000fe20000000000 */
[----:B------:R-:W-:Y:S01]  /*3cb0*/  UMOV UR9, 0x40004040 ;  /* 0x4000404000097882 */ /* 0x000fe20000000000 */
[----:B------:R-:W-:Y:S01]  /*3cc0*/  UMOV UR17, 0x40004040 ;  /* 0x4000404000117882 */ /* 0x000fe20000000000 */
[----:B------:R-:W-:Y:S01]  /*3cd0*/  UMOV UR36, 0x0 ;  /* 0x0000000000247882 */ /* 0x000fe20000000000 */
[----:B------:R-:W-:Y:S01]  /*3ce0*/  UMOV UR37, 0x8208490 ;  /* 0x0820849000257882 */ /* 0x000fe20000000000 */
[----:B------:R-:W-:Y:S01]  /*3cf0*/  UMOV UR38, 0x0 ;  /* 0x0000000000267882 */ /* 0x000fe20000000000 */
[----:B------:R-:W-:Y:S01]  /*3d00*/  UMOV UR39, 0x8208490 ;  /* 0x0820849000277882 */ /* 0x000fe20000000000 */
[----:B------:R-:W-:Y:S01]  /*3d10*/  UMOV UR4, UR6 ;  /* 0x0000000600047c82 */ /* 0x000fe20008000000 */
[----:B------:R0:W-:Y:S01]  /*3d20*/  UTCHMMA gdesc[UR8], gdesc[UR16], tmem[UR10], tmem[UR34], idesc[UR35], !UPT ;  /* 0x00ff2210080075ea */ /* 0x0001e2000f80000a */
[----:B------:R-:W-:Y:S01]  /*3d30*/  UMOV UR40, 0x0 ;  /* 0x0000000000287882 */ /* 0x000fe20000000000 */
[----:B------:R-:W-:Y:S01]  /*3d40*/  UMOV UR41, 0x8208490 ;  /* 0x0820849000297882 */ /* 0x000fe20000000000 */
[----:B------:R0:W-:Y:S01]  /*3d50*/  UTCHMMA gdesc[UR32], gdesc[UR30], tmem[UR10], tmem[UR36], idesc[UR37], UPT ;  /* 0x00ff241e200075ea */ /* 0x0001e2000b80000a */
[----:B------:R-:W-:Y:S01]  /*3d60*/  UMOV UR4, UR4 ;  /* 0x0000000400047c82 */ /* 0x000fe20008000000 */
[----:B------:R0:W-:Y:S01]  /*3d70*/  UTCHMMA gdesc[UR18], gdesc[UR22], tmem[UR10], tmem[UR38], idesc[UR39], UPT ;  /* 0x00ff2616120075ea */ /* 0x0001e2000b80000a */
[----:B------:R0:W-:Y:S01]  /*3d80*/  UTCHMMA gdesc[UR24], gdesc[UR26], tmem[UR10], tmem[UR40], idesc[UR41], UPT ;  /* 0x00ff281a180075ea */ /* 0x0001e2000b80000a */
[----:B------:R0:W-:Y:S01]  /*3d90*/  UTCBAR [UR4], URZ ;  /* 0x000000ff040073e9 */ /* 0x0001e200080000ff */
[----:B------:R-:W-:Y:S01]  /*3da0*/  NOP ;  /* 0x0000000000007918 */ /* 0x000fe20000000000 */
.L_x_6:
[----:B------:R-:W-:Y:S05]  /*3db0*/  @!P2 BRA `(.L_x_7) ;  /* 0x000000000008a947 */ /* 0x000fea0003800000 */
[----:B------:R-:W1:Y:S02]  /*3dc0*/  SYNCS.PHASECHK.TRANS64.TRYWAIT P4, [UR14+0x8000], RZ ;  /* 0x008000ffff0075a7 */ /* 0x000e64000808110e */
[----:B-1----:R-:W-:Y:S05]  /*3dd0*/  @!P4 BRA `(.L_x_8) ;  /* 0x000000d800ecc947 */ /* 0x002fea0003800000 */
.L_x_7:
[----:B------:R-:W-:Y:S06]  /*3de0*/  BAR.SYNC.DEFER_BLOCKING 0x0 ;  /* 0x0000000000007b1d */ /* 0x000fec0000010000 */
[----:B0-----:R-:W0:Y:S02]  /*3df0*/  LDCU UR17, c[0x0][0x3a8] ;  /* 0x00007500ff1177ac */ /* 0x001e240008000800 */
[----:B------:R-:W1:Y:S01]  /*3e00*/  LDC R238, c[0x0][0x3d8] ;  /* 0x0000f600ffee7b82 */ /* 0x000e620000000800 */
[----:B------:R-:W0:Y:S01]  /*3e10*/  LDTM.x128 R4, tmem[UR12+0x40] ;  /* 0x0000400c000479ee */ /* 0x000e2200083c0000 */
[----:B------:R-:W2:Y:S01]  /*3e20*/  LDCU.64 UR8, c[0x0][0x3d0] ;  /* 0x00007a00ff0877ac */ /* 0x000ea20008000a00 */
[----:B------:R-:W3:Y:S01]  /*3e30*/  @!P1 SYNCS.CCTL.IV [UR14+0x8000] ;  /* 0x00800000ff0099b1 */ /* 0x000ee2000800000e */
[----:B------:R-:W-:Y:S01]  /*3e40*/  NOP ;  /* 0x0000000000007918 */ /* 0x000fe20000000000 */
[----:B--2---:R-:W-:Y:S01]  /*3e50*/  UIMAD UR8, UR15, UR8, URZ ;  /* 0x000000080f0872a4 */ /* 0x004fe2000f8e02ff */
[----:B0-----:R-:W-:Y:S01]  /*3e60*/  FMUL R133, R4, UR17 ;  /* 0x0000001104857c20 */ /* 0x001fe20008400000 */
[----:B------:R-:W-:Y:S01]  /*3e70*/  FMUL R2, R5, UR17 ;  /* 0x0000001105027c20 */ /* 0x000fe20008400000 */
[----:B------:R-:W-:Y:S01]  /*3e80*/  FMUL R0, R6, UR17 ;  /* 0x0000001106007c20 */ /* 0x000fe20008400000 */
[----:B------:R-:W-:Y:S01]  /*3e90*/  FMUL R135, R7, UR17 ;  /* 0x0000001107877c20 */ /* 0x000fe20008400000 */
[----:B------:R-:W-:Y:S01]  /*3ea0*/  FMUL R134, R8, UR17 ;  /* 0x0000001108867c20 */ /* 0x000fe20008400000 */
[----:B------:R-:W-:Y:S01]  /*3eb0*/  FMUL R136, R127, UR17 ;  /* 0x000000117f887c20 */ /* 0x000fe20008400000 */
[----:B------:R-:W-:Y:S01]  /*3ec0*/  USHF.L.U32 UR16, UR8, 0x1, URZ ;  /* 0x0000000108107899 */ /* 0x000fe200080006ff */
[----:B------:R-:W-:Y:S01]  /*3ed0*/  FMNMX3 R0, R133, R2, R0, !PT ;  /* 0x0000000285007276 */ /* 0x000fe20007800000 */
[----:B------:R-:W-:Y:S01]  /*3ee0*/  FMUL R133, R9, UR17 ;  /* 0x0000001109857c20 */ /* 0x000fe20008400000 */
[----:B------:R-:W-:Y:S01]  /*3ef0*/  FMUL R2, R10, UR17 ;  /* 0x000000110a027c20 */ /* 0x000fe20008400000 */
[----:B------:R-:W-:Y:S01]  /*3f00*/  UIMAD.WIDE UR4, UR8, 0x2, URZ ;  /* 0x00000002080478a5 */ /* 0x000fe2000f8e02ff */
[----:B------:R-:W-:Y:S01]  /*3f10*/  FMNMX3 R0, R0, R135, R134, !PT ;  /* 0x0000008700007276 */ /* 0x000fe20007800086 */
[----:B------:R-:W-:Y:S01]  /*3f20*/  FMUL R135, R11, UR17 ;  /* 0x000000110b877c20 */ /* 0x000fe20008400000 */
[----:B------:R-:W-:Y:S01]  /*3f30*/  FMUL R134, R12, UR17 ;  /* 0x000000110c867c20 */ /* 0x000fe20008400000 */
[----:B-1----:R-:W-:Y:S01]  /*3f40*/  IMAD R177, R238, 0x30, RZ ;  /* 0x00000030eeb17824 */ /* 0x002fe200078e02ff */
[----:B------:R-:W-:Y:S01]  /*3f50*/  FMNMX3 R0, R0, R133, R2, !PT ;  /* 0x0000008500007276 */ /* 0x000fe20007800002 */
[----:B------:R-:W-:Y:S01]  /*3f60*/  FMUL R133, R13, UR17 ;  /* 0x000000110d857c20 */ /* 0x000fe20008400000 */
[----:B------:R-:W-:Y:S01]  /*3f70*/  FMUL R2, R14, UR17 ;  /* 0x000000110e027c20 */ /* 0x000fe20008400000 */
[----:B------:R-:W-:Y:S01]  /*3f80*/  IMAD R176, R238, 0x18, RZ ;  /* 0x00000018eeb07824 */ /* 0x000fe200078e02ff */
[----:B------:R-:W-:Y:S01]  /*3f90*/  FMNMX3 R0, R0, R135, R134, !PT ;  /* 0x0000008700007276 */ /* 0x000fe20007800086 */
[----:B------:R-:W-:Y:S01]  /*3fa0*/  FMUL R135, R15, UR17 ;  /* 0x000000110f877c20 */ /* 0x000fe20008400000 */
[----:B------:R-:W-:Y:S01]  /*3fb0*/  FMUL R134, R16, UR17 ;  /* 0x0000001110867c20 */ /* 0x000fe20008400000 */
[----:B------:R-:W-:Y:S01]  /*3fc0*/  STL.64 [R1+0x2c8], R124 ;  /* 0x0002c87c01007387 */ /* 0x000fe20000100a00 */
        /* <DEDUP_REMOVED lines=14> */
[----:B------:R-:W-:-:S02]  /*40b0*/  FMUL R134, R24, UR17 ;  /* 0x0000001118867c20 */ /* 0x000fc40008400000 */
[----:B------:R-:W-:Y:S01]  /*40c0*/  FMNMX3 R0, R0, R133, R2, !PT ;  /* 0x0000008500007276 */ /* 0x000fe20007800002 */
[----:B------:R-:W-:Y:S01]  /*40d0*/  FMUL R133, R25, UR17 ;  /* 0x0000001119857c20 */ /* 0x000fe20008400000 */
[----:B------:R-:W-:Y:S02]  /*40e0*/  FMUL R2, R26, UR17 ;  /* 0x000000111a027c20 */ /* 0x000fe40008400000 */
[----:B------:R-:W-:Y:S01]  /*40f0*/  FMNMX3 R0, R0, R135, R134, !PT ;  /* 0x0000008700007276 */ /* 0x000fe20007800086 */
[----:B------:R-:W-:Y:S01]  /*4100*/  FMUL R135, R27, UR17 ;  /* 0x000000111b877c20 */ /* 0x000fe20008400000 */
[----:B------:R-:W-:Y:S02]  /*4110*/  FMUL R134, R28, UR17 ;  /* 0x000000111c867c20 */ /* 0x000fe40008400000 */
        /* <DEDUP_REMOVED lines=153> */
[----:B------:R-:W-:-:S04]  /*4ab0*/  FMNMX3 R0, R0, R136, R135, !PT ;  /* 0x0000008800007276 */ /* 0x000fc80007800087 */
[----:B------:R-:W-:Y:S02]  /*4ac0*/  FMNMX3 R0, R0, R134, R133, !PT ;  /* 0x0000008600007276 */ /* 0x000fe40007800085 */
[----:B------:R-:W0:Y:S02]  /*4ad0*/  LDC.64 R134, c[0x0][0x390] ;  /* 0x0000e400ff867b82 */ /* 0x000e240000000a00 */
[----:B------:R-:W-:Y:S01]  /*4ae0*/  FMNMX3 R0, R0, -INF , R2, !PT ;  /* 0xff80000000007876 */ /* 0x000fe20007800002 */
[----:B------:R-:W-:-:S04]  /*4af0*/  IMAD R2, R137, UR9, RZ ;  /* 0x0000000989027c24 */ /* 0x000fc8000f8e02ff */
[--C-:B------:R-:W-:Y:S01]  /*4b00*/  FFMA R4, R4, UR17, -R0.reuse ;  /* 0x0000001104047c23 */ /* 0x100fe20008000800 */
[--C-:B------:R-:W-:Y:S01]  /*4b10*/  FFMA R5, R5, UR17, -R0.reuse ;  /* 0x0000001105057c23 */ /* 0x100fe20008000800 */
[--C-:B------:R-:W-:Y:S01]  /*4b20*/  FFMA R6, R6, UR17, -R0.reuse ;  /* 0x0000001106067c23 */ /* 0x100fe20008000800 */
[--C-:B------:R-:W-:Y:S01]  /*4b30*/  FFMA R7, R7, UR17, -R0.reuse ;  /* 0x0000001107077c23 */ /* 0x100fe20008000800 */
[----:B------:R-:W-:Y:S01]  /*4b40*/  FMUL R4, R4, 1.4426950216293334961 ;  /* 0x3fb8aa3b04047820 */ /* 0x000fe20000400000 */
[----:B------:R-:W-:Y:S01]  /*4b50*/  FMUL R5, R5, 1.4426950216293334961 ;  /* 0x3fb8aa3b05057820 */ /* 0x000fe20000400000 */
[----:B------:R-:W-:Y:S01]  /*4b60*/  FMUL R6, R6, 1.4426950216293334961 ;  /* 0x3fb8aa3b06067820 */ /* 0x000fe20000400000 */
[----:B------:R-:W-:Y:S01]  /*4b70*/  FMUL R7, R7, 1.4426950216293334961 ;  /* 0x3fb8aa3b07077820 */ /* 0x000fe20000400000 */
[----:B------:R1:W-:Y:S01]  /*4b80*/  MUFU.EX2 R174, R4 ;  /* 0x0000000400ae7308 */ /* 0x0003e20000000800 */
[--C-:B------:R-:W-:Y:S01]  /*4b90*/  FFMA R8, R8, UR17, -R0.reuse ;  /* 0x0000001108087c23 */ /* 0x100fe20008000800 */
[--C-:B------:R-:W-:Y:S01]  /*4ba0*/  FFMA R9, R9, UR17, -R0.reuse ;  /* 0x0000001109097c23 */ /* 0x100fe20008000800 */
[--C-:B------:R-:W-:Y:S01]  /*4bb0*/  FFMA R10, R10, UR17, -R0.reuse ;  /* 0x000000110a0a7c23 */ /* 0x100fe20008000800 */
[----:B------:R-:W-:Y:S01]  /*4bc0*/  FFMA R11, R11, UR17, -R0 ;  /* 0x000000110b0b7c23 */ /* 0x000fe20008000800 */
[----:B------:R-:W-:Y:S01]  /*4bd0*/  FMUL R8, R8, 1.4426950216293334961 ;  /* 0x3fb8aa3b08087820 */ /* 0x000fe20000400000 */
[----:B------:R-:W-:Y:S01]  /*4be0*/  FMUL R9, R9, 1.4426950216293334961 ;  /* 0x3fb8aa3b09097820 */ /* 0x000fe20000400000 */
[----:B------:R-:W-:Y:S01]  /*4bf0*/  FMUL R10, R10, 1.4426950216293334961 ;  /* 0x3fb8aa3b0a0a7820 */ /* 0x000fe20000400000 */
[----:B------:R2:W4:Y:S01]  /*4c00*/  MUFU.EX2 R172, R5 ;  /* 0x0000000500ac7308 */ /* 0x0005220000000800 */
[C---:B-1----:R-:W-:Y:S01]  /*4c10*/  SHF.L.U32 R4, R2.reuse, 0x1, RZ ;  /* 0x0000000102047819 */ /* 0x042fe200000006ff */
[----:B------:R-:W-:-:S04]  /*4c20*/  IMAD.HI R2, R2, 0x2, RZ ;  /* 0x0000000202027827 */ /* 0x000fc800078e02ff */
[----:B------:R-:W-:Y:S01]  /*4c30*/  FMUL R11, R11, 1.4426950216293334961 ;  /* 0x3fb8aa3b0b0b7820 */ /* 0x000fe20000400000 */
[----:B------:R-:W-:Y:S01]  /*4c40*/  FFMA R12, R12, UR17, -R0 ;  /* 0x000000110c0c7c23 */ /* 0x000fe20008000800 */
[----:B0-----:R-:W-:Y:S01]  /*4c50*/  IADD3 R134, P4, P5, R4, UR16, R134 ;  /* 0x0000001004867c10 */ /* 0x001fe2000fd9e086 */
[--C-:B------:R-:W-:Y:S01]  /*4c60*/  FFMA R13, R13, UR17, -R0.reuse ;  /* 0x000000110d0d7c23 */ /* 0x100fe20008000800 */
[--C-:B------:R-:W-:Y:S01]  /*4c70*/  FFMA R14, R14, UR17, -R0.reuse ;  /* 0x000000110e0e7c23 */ /* 0x100fe20008000800 */
[----:B------:R-:W0:Y:S01]  /*4c80*/  MUFU.EX2 R173, R6 ;  /* 0x0000000600ad7308 */ /* 0x000e220000000800 */
[----:B------:R-:W-:Y:S01]  /*4c90*/  IADD3.X R135, PT, PT, R2, UR5, R135, P4, P5 ;  /* 0x0000000502877c10 */ /* 0x000fe2000a7ea487 */
[----:B------:R-:W-:Y:S01]  /*4ca0*/  FMUL R12, R12, 1.4426950216293334961 ;  /* 0x3fb8aa3b0c0c7820 */ /* 0x000fe20000400000 */
[--C-:B------:R-:W-:Y:S01]  /*4cb0*/  FFMA R15, R15, UR17, -R0.reuse ;  /* 0x000000110f0f7c23 */ /* 0x100fe20008000800 */
[----:B--2---:R-:W-:Y:S01]  /*4cc0*/  PRMT R5, RZ, 0x7610, R5 ;  /* 0x00007610ff057816 */ /* 0x004fe20000000005 */
[--C-:B------:R-:W-:Y:S01]  /*4cd0*/  FFMA R16, R16, UR17, -R0.reuse ;  /* 0x0000001110107c23 */ /* 0x100fe20008000800 */
[--C-:B------:R-:W-:Y:S01]  /*4ce0*/  FFMA R17, R17, UR17, -R0.reuse ;  /* 0x0000001111117c23 */ /* 0x100fe20008000800 */
[----:B------:R-:W-:Y:S01]  /*4cf0*/  FFMA R18, R18, UR17, -R0 ;  /* 0x0000001112127c23 */ /* 0x000fe20008000800 */
[----:B------:R-:W1:Y:S01]  /*4d00*/  MUFU.EX2 R171, R7 ;  /* 0x0000000700ab7308 */ /* 0x000e620000000800 */
[----:B----4-:R-:W-:Y:S01]  /*4d10*/  FADD R2, R174, R172 ;  /* 0x000000acae027221 */ /* 0x010fe20000000000 */
[----:B------:R-:W-:Y:S01]  /*4d20*/  FMUL R16, R16, 1.4426950216293334961 ;  /* 0x3fb8aa3b10107820 */ /* 0x000fe20000400000 */
[----:B------:R-:W3:Y:S01]  /*4d30*/  @P2 LDG.E.U16 R5, desc[UR28][R134.64] ;  /* 0x0000001c86052981 */ /* 0x000ee2000c1e1500 */
[----:B------:R-:W-:Y:S01]  /*4d40*/  FMUL R18, R18, 1.4426950216293334961 ;  /* 0x3fb8aa3b12127820 */ /* 0x000fe20000400000 */
[--C-:B------:R-:W-:Y:S01]  /*4d50*/  FFMA R19, R19, UR17, -R0.reuse ;  /* 0x0000001113137c23 */ /* 0x100fe20008000800 */
[--C-:B------:R-:W-:Y:S01]  /*4d60*/  FFMA R20, R20, UR17, -R0.reuse ;  /* 0x0000001114147c23 */ /* 0x100fe20008000800 */
[----:B------:R-:W-:Y:S01]  /*4d70*/  FFMA R21, R21, UR17, -R0 ;  /* 0x0000001115157c23 */ /* 0x000fe20008000800 */
[----:B------:R2:W4:Y:S01]  /*4d80*/  MUFU.EX2 R170, R8 ;  /* 0x0000000800aa7308 */ /* 0x0005220000000800 */
[----:B0-----:R-:W-:Y:S01]  /*4d90*/  FADD R2, R173, R2 ;  /* 0x00000002ad027221 */ /* 0x001fe20000000000 */
[----:B------:R-:W-:Y:S01]  /*4da0*/  FMUL R19, R19, 1.4426950216293334961 ;  /* 0x3fb8aa3b13137820 */ /* 0x000fe20000400000 */
[--C-:B------:R-:W-:Y:S01]  /*4db0*/  FFMA R22, R22, UR17, -R0.reuse ;  /* 0x0000001116167c23 */ /* 0x100fe20008000800 */
[--C-:B------:R-:W-:Y:S01]  /*4dc0*/  FFMA R23, R23, UR17, -R0.reuse ;  /* 0x0000001117177c23 */ /* 0x100fe20008000800 */
[--C-:B------:R-:W-:Y:S01]  /*4dd0*/  FFMA R24, R24, UR17, -R0.reuse ;  /* 0x0000001118187c23 */ /* 0x100fe20008000800 */
[----:B------:R-:W-:Y:S01]  /*4de0*/  FFMA R25, R25, UR17, -R0 ;  /* 0x0000001119197c23 */ /* 0x000fe20008000800 */
[----:B------:R-:W-:Y:S01]  /*4df0*/  FMUL R22, R22, 1.4426950216293334961 ;  /* 0x3fb8aa3b16167820 */ /* 0x000fe20000400000 */
[----:B------:R0:W0:Y:S01]  /*4e00*/  MUFU.EX2 R169, R9 ;  /* 0x0000000900a97308 */ /* 0x0000220000000800 */
[----:B-1----:R-:W-:Y:S01]  /*4e10*/  FADD R2, R171, R2 ;  /* 0x00000002ab027221 */ /* 0x002fe20000000000 */
[----:B--2---:R-:W-:Y:S01]  /*4e20*/  FMUL R8, R13, 1.4426950216293334961 ;  /* 0x3fb8aa3b0d087820 */ /* 0x004fe20000400000 */
[----:B------:R-:W-:Y:S01]  /*4e30*/  FMUL R13, R23, 1.4426950216293334961 ;  /* 0x3fb8aa3b170d7820 */ /* 0x000fe20000400000 */
[----:B------:R-:W-:Y:S01]  /*4e40*/  FMUL R24, R24, 1.4426950216293334961 ;  /* 0x3fb8aa3b18187820 */ /* 0x000fe20000400000 */
[--C-:B------:R-:W-:Y:S01]  /*4e50*/  FFMA R26, R26, UR17, -R0.reuse ;  /* 0x000000111a1a7c23 */ /* 0x100fe20008000800 */
[----:B------:R-:W-:Y:S01]  /*4e60*/  FMUL R25, R25, 1.4426950216293334961 ;  /* 0x3fb8aa3b19197820 */ /* 0x000fe20000400000 */
[----:B------:R-:W-:Y:S01]  /*4e70*/  FFMA R27, R27, UR17, -R0 ;  /* 0x000000111b1b7c23 */ /* 0x000fe20008000800 */
[----:B------:R1:W2:Y:S01]  /*4e80*/  MUFU.EX2 R168, R10 ;  /* 0x0000000a00a87308 */ /* 0x0002a20000000800 */
[----:B----4-:R-:W-:Y:S01]  /*4e90*/  FADD R2, R170, R2 ;  /* 0x00000002aa027221 */ /* 0x010fe20000000000 */
[----:B0-----:R-:W-:Y:S01]  /*4ea0*/  FMUL R9, R15, 1.4426950216293334961 ;  /* 0x3fb8aa3b0f097820 */ /* 0x001fe20000400000 */
[----:B------:R-:W-:Y:S01]  /*4eb0*/  FMUL R15, R27, 1.4426950216293334961 ;  /* 0x3fb8aa3b1b0f7820 */ /* 0x000fe20000400000 */
[--C-:B------:R-:W-:Y:S01]  /*4ec0*/  FFMA R28, R28, UR17, -R0.reuse ;  /* 0x000000111c1c7c23 */ /* 0x100fe20008000800 */
[--C-:B------:R-:W-:Y:S01]  /*4ed0*/  FFMA R29, R29, UR17, -R0.reuse ;  /* 0x000000111d1d7c23 */ /* 0x100fe20008000800 */
[--C-:B------:R-:W-:Y:S01]  /*4ee0*/  FFMA R30, R30, UR17, -R0.reuse ;  /* 0x000000111e1e7c23 */ /* 0x100fe20008000800 */
[----:B------:R-:W-:Y:S01]  /*4ef0*/  FFMA R41, R41, UR17, -R0 ;  /* 0x0000001129297c23 */ /* 0x000fe20008000800 */
[----:B------:R0:W4:Y:S01]  /*4f00*/  MUFU.EX2 R152, R11 ;  /* 0x0000000b00987308 */ /* 0x0001220000000800 */
[----:B------:R-:W-:Y:S01]  /*4f10*/  FADD R2, R169, R2 ;  /* 0x00000002a9027221 */ /* 0x000fe20000000000 */
[----:B-1----:R-:W-:Y:S01]  /*4f20*/  FMUL R10, R17, 1.4426950216293334961 ;  /* 0x3fb8aa3b110a7820 */ /* 0x002fe20000400000 */
[----:B------:R-:W-:Y:S01]  /*4f30*/  FMUL R17, R26, 1.4426950216293334961 ;  /* 0x3fb8aa3b1a117820 */ /* 0x000fe20000400000 */
[----:B------:R-:W-:Y:S01]  /*4f40*/  FMUL R28, R28, 1.4426950216293334961 ;  /* 0x3fb8aa3b1c1c7820 */ /* 0x000fe20000400000 */
[----:B------:R-:W-:Y:S01]  /*4f50*/  FMUL R30, R30, 1.4426950216293334961 ;  /* 0x3fb8aa3b1e1e7820 */ /* 0x000fe20000400000 */
[--C-:B------:R-:W-:Y:S01]  /*4f60*/  FFMA R31, R31, UR17, -R0.reuse ;  /* 0x000000111f1f7c23 */ /* 0x100fe20008000800 */
[----:B------:R-:W-:Y:S01]  /*4f70*/  FFMA R42, R42, UR17, -R0 ;  /* 0x000000112a2a7c23 */ /* 0x000fe20008000800 */
[----:B------:R1:W1:Y:S01]  /*4f80*/  MUFU.EX2 R167, R12 ;  /* 0x0000000c00a77308 */ /* 0x0002620000000800 */
[----:B0-----:R-:W-:Y:S01]  /*4f90*/  FMUL R11, R14, 1.4426950216293334961 ;  /* 0x3fb8aa3b0e0b7820 */ /* 0x001fe20000400000 */
[----:B--2---:R-:W-:Y:S01]  /*4fa0*/  FADD R2, R168, R2 ;  /* 0x00000002a8027221 */ /* 0x004fe20000000000 */
[----:B------:R-:W-:Y:S01]  /*4fb0*/  FMUL R14, R20, 1.4426950216293334961 ;  /* 0x3fb8aa3b140e7820 */ /* 0x000fe20000400000 */
[--C-:B------:R-:W-:Y:S01]  /*4fc0*/  FFMA R32, R32, UR17, -R0.reuse ;  /* 0x0000001120207c23 */ /* 0x100fe20008000800 */
[----:B------:R-:W-:Y:S01]  /*4fd0*/  FMUL R31, R31, 1.4426950216293334961 ;  /* 0x3fb8aa3b1f1f7820 */ /* 0x000fe20000400000 */
[----:B------:R-:W-:Y:S01]  /*4fe0*/  FMUL R42, R42, 1.4426950216293334961 ;  /* 0x3fb8aa3b2a2a7820 */ /* 0x000fe20000400000 */
[----:B------:R-:W-:Y:S01]  /*4ff0*/  FFMA R33, R33, UR17, -R0 ;  /* 0x0000001121217c23 */ /* 0x000fe20008000800 */
[----:B------:R-:W0:Y:S01]  /*5000*/  MUFU.EX2 R8, R8 ;  /* 0x0000000800087308 */ /* 0x000e220000000800 */
[----:B----4-:R-:W-:Y:S01]  /*5010*/  FADD R2, R152, R2 ;  /* 0x0000000298027221 */ /* 0x010fe20000000000 */
[----:B-1----:R-:W-:Y:S01]  /*5020*/  FMUL R12, R21, 1.4426950216293334961 ;  /* 0x3fb8aa3b150c7820 */ /* 0x002fe20000400000 */
[----:B------:R-:W-:Y:S01]  /*5030*/  FMUL R20, R32, 1.4426950216293334961 ;  /* 0x3fb8aa3b20147820 */ /* 0x000fe20000400000 */
[--C-:B------:R-:W-:Y:S01]  /*5040*/  FFMA R34, R34, UR17, -R0.reuse ;  /* 0x0000001122227c23 */ /* 0x100fe20008000800 */
[--C-:B------:R-:W-:Y:S01]  /*5050*/  FFMA R43, R43, UR17, -R0.reuse ;  /* 0x000000112b2b7c23 */ /* 0x100fe20008000800 */
[--C-:B------:R-:W-:Y:S01]  /*5060*/  FFMA R35, R35, UR17, -R0.reuse ;  /* 0x0000001123237c23 */ /* 0x100fe20008000800 */
[----:B------:R-:W-:Y:S01]  /*5070*/  FFMA R44, R44, UR17, -R0 ;  /* 0x000000112c2c7c23 */ /* 0x000fe20008000800 */
[----:B------:R-:W1:Y:S01]  /*5080*/  MUFU.EX2 R11, R11 ;  /* 0x0000000b000b7308 */ /* 0x000e620000000800 */
[----:B------:R-:W-:Y:S01]  /*5090*/  FADD R2, R167, R2 ;  /* 0x00000002a7027221 */ /* 0x000fe20000000000 */
[----:B------:R-:W-:Y:S01]  /*50a0*/  FMUL R34, R34, 1.4426950216293334961 ;  /* 0x3fb8aa3b22227820 */ /* 0x000fe20000400000 */
[----:B------:R-:W-:Y:S01]  /*50b0*/  FMUL R23, R43, 1.4426950216293334961 ;  /* 0x3fb8aa3b2b177820 */ /* 0x000fe20000400000 */
[--C-:B------:R-:W-:Y:S01]  /*50c0*/  FFMA R36, R36, UR17, -R0.reuse ;  /* 0x0000001124247c23 */ /* 0x100fe20008000800 */
[----:B------:R-:W-:Y:S01]  /*50d0*/  FMUL R44, R44, 1.4426950216293334961 ;  /* 0x3fb8aa3b2c2c7820 */ /* 0x000fe20000400000 */
[--C-:B------:R-:W-:Y:S01]  /*50e0*/  FFMA R37, R37, UR17, -R0.reuse ;  /* 0x0000001125257c23 */ /* 0x100fe20008000800 */
[----:B------:R-:W-:Y:S01]  /*50f0*/  FFMA R38, R38, UR17, -R0 ;  /* 0x0000001126267c23 */ /* 0x000fe20008000800 */
[----:B------:R-:W2:Y:S01]  /*5100*/  MUFU.EX2 R9, R9 ;  /* 0x0000000900097308 */ /* 0x000ea20000000800 */
[----:B0-----:R-:W-:Y:S01]  /*5110*/  FADD R2, R8, R2 ;  /* 0x0000000208027221 */ /* 0x001fe20000000000 */
[----:B------:R-:W-:Y:S01]  /*5120*/  FMUL R36, R36, 1.4426950216293334961 ;  /* 0x3fb8aa3b24247820 */ /* 0x000fe20000400000 */
[----:B------:R-:W-:Y:S01]  /*5130*/  FMUL R37, R37, 1.4426950216293334961 ;  /* 0x3fb8aa3b25257820 */ /* 0x000fe20000400000 */
[--C-:B------:R-:W-:Y:S01]  /*5140*/  FFMA R45, R45, UR17, -R0.reuse ;  /* 0x000000112d2d7c23 */ /* 0x100fe20008000800 */
[--C-:B------:R-:W-:Y:S01]  /*5150*/  FFMA R39, R39, UR17, -R0.reuse ;  /* 0x0000001127277c23 */ /* 0x100fe20008000800 */
[----:B------:R-:W-:Y:S01]  /*5160*/  FMUL R38, R38, 1.4426950216293334961 ;  /* 0x3fb8aa3b26267820 */ /* 0x000fe20000400000 */
[----:B------:R-:W-:Y:S01]  /*5170*/  FFMA R46, R46, UR17, -R0 ;  /* 0x000000112e2e7c23 */ /* 0x000fe20008000800 */
[----:B------:R0:W4:Y:S01]  /*5180*/  MUFU.EX2 R154, R16 ;  /* 0x00000010009a7308 */ /* 0x0001220000000800 */
[----:B-1----:R-:W-:Y:S01]  /*5190*/  FADD R2, R11, R2 ;  /* 0x000000020b027221 */ /* 0x002fe20000000000 */
[----:B------:R-:W-:Y:S01]  /*51a0*/  FMUL R21, R39, 1.4426950216293334961 ;  /* 0x3fb8aa3b27157820 */ /* 0x000fe20000400000 */
[--C-:B------:R-:W-:Y:S01]  /*51b0*/  FFMA R40, R40, UR17, -R0.reuse ;  /* 0x0000001128287c23 */ /* 0x100fe20008000800 */
[----:B------:R-:W-:Y:S01]  /*51c0*/  FMUL R46, R46, 1.4426950216293334961 ;  /* 0x3fb8aa3b2e2e7820 */ /* 0x000fe20000400000 */
[--C-:B------:R-:W-:Y:S01]  /*51d0*/  FFMA R47, R47, UR17, -R0.reuse ;  /* 0x000000112f2f7c23 */ /* 0x100fe20008000800 */
[----:B------:R-:W-:Y:S01]  /*51e0*/  FFMA R48, R48, UR17, -R0 ;  /* 0x0000001130307c23 */ /* 0x000fe20008000800 */
[----:B------:R-:W-:Y:S01]  /*51f0*/  FMUL R40, R40, 1.4426950216293334961 ;  /* 0x3fb8aa3b28287820 */ /* 0x000fe20000400000 */
[----:B------:R-:W1:Y:S01]  /*5200*/  MUFU.EX2 R10, R10 ;  /* 0x0000000a000a7308 */ /* 0x000e620000000800 */
[----:B--2---:R-:W-:Y:S01]  /*5210*/  FADD R2, R9, R2 ;  /* 0x0000000209027221 */ /* 0x004fe20000000000 */
[----:B0-----:R-:W-:Y:S01]  /*5220*/  FMUL R16, R29, 1.4426950216293334961 ;  /* 0x3fb8aa3b1d107820 */ /* 0x001fe20000400000 */
[----:B------:R-:W-:Y:S01]  /*5230*/  FMUL R48, R48, 1.4426950216293334961 ;  /* 0x3fb8aa3b30307820 */ /* 0x000fe20000400000 */
[--C-:B------:R-:W-:Y:S01]  /*5240*/  FFMA R49, R49, UR17, -R0.reuse ;  /* 0x0000001131317c23 */ /* 0x100fe20008000800 */
[--C-:B------:R-:W-:Y:S01]  /*5250*/  FFMA R50, R50, UR17, -R0.reuse ;  /* 0x0000001132327c23 */ /* 0x100fe20008000800 */
[--C-:B------:R-:W-:Y:S01]  /*5260*/  FFMA R51, R51, UR17, -R0.reuse ;  /* 0x0000001133337c23 */ /* 0x100fe20008000800 */
[----:B------:R-:W-:Y:S01]  /*5270*/  FFMA R52, R52, UR17, -R0 ;  /* 0x0000001134347c23 */ /* 0x000fe20008000800 */
[----:B------:R0:W2:Y:S01]  /*5280*/  MUFU.EX2 R157, R18 ;  /* 0x00000012009d7308 */ /* 0x0000a20000000800 */
[----:B----4-:R-:W-:Y:S01]  /*5290*/  FADD R2, R154, R2 ;  /* 0x000000029a027221 */ /* 0x010fe20000000000 */
[----:B------:R-:W-:Y:S01]  /*52a0*/  FMUL R26, R49, 1.4426950216293334961 ;  /* 0x3fb8aa3b311a7820 */ /* 0x000fe20000400000 */
[-C--:B------:R-:W-:Y:S01]  /*52b0*/  LEA R180, P5, R238, R134.reuse, 0x5 ;  /* 0x00000086eeb47211 */ /* 0x080fe200078a28ff */
[----:B------:R-:W-:Y:S01]  /*52c0*/  FMUL R50, R50, 1.4426950216293334961 ;  /* 0x3fb8aa3b32327820 */ /* 0x000fe20000400000 */
[-C--:B------:R-:W-:Y:S01]  /*52d0*/  LEA R182, P4, R238, R134.reuse, 0x4 ;  /* 0x00000086eeb67211 */ /* 0x080fe200078820ff */
[----:B------:R-:W-:Y:S01]  /*52e0*/  FMUL R27, R51, 1.4426950216293334961 ;  /* 0x3fb8aa3b331b7820 */ /* 0x000fe20000400000 */
[----:B------:R-:W-:Y:S01]  /*52f0*/  IADD3 R178, P6, PT, R177, R134, RZ ;  /* 0x00000086b1b27210 */ /* 0x000fe20007fde0ff */
[----:B------:R4:W4:Y:S01]  /*5300*/  MUFU.EX2 R153, R19 ;  /* 0x0000001300997308 */ /* 0x0009220000000800 */
[----:B-1----:R-:W-:Y:S01]  /*5310*/  FADD R2, R10, R2 ;  /* 0x000000020a027221 */ /* 0x002fe20000000000 */
[----:B0-----:R-:W-:Y:S01]  /*5320*/  FMUL R18, R33, 1.4426950216293334961 ;  /* 0x3fb8aa3b21127820 */ /* 0x001fe20000400000 */
[--C-:B------:R-:W-:Y:S01]  /*5330*/  FFMA R53, R53, UR17, -R0.reuse ;  /* 0x0000001135357c23 */ /* 0x100fe20008000800 */
[--C-:B------:R-:W-:Y:S01]  /*5340*/  FFMA R54, R54, UR17, -R0.reuse ;  /* 0x0000001136367c23 */ /* 0x100fe20008000800 */
[--C-:B------:R-:W-:Y:S01]  /*5350*/  FFMA R55, R55, UR17, -R0.reuse ;  /* 0x0000001137377c23 */ /* 0x100fe20008000800 */
[--C-:B------:R-:W-:Y:S01]  /*5360*/  FFMA R56, R56, UR17, -R0.reuse ;  /* 0x0000001138387c23 */ /* 0x100fe20008000800 */
[----:B------:R-:W-:Y:S01]  /*5370*/  FFMA R57, R57, UR17, -R0 ;  /* 0x0000001139397c23 */ /* 0x000fe20008000800 */
[----:B------:R-:W0:Y:S01]  /*5380*/  MUFU.EX2 R14, R14 ;  /* 0x0000000e000e7308 */ /* 0x000e220000000800 */
[----:B--2---:R-:W-:Y:S01]  /*5390*/  FADD R2, R157, R2 ;  /* 0x000000029d027221 */ /* 0x004fe20000000000 */
[----:B----4-:R-:W-:Y:S01]  /*53a0*/  FMUL R19, R35, 1.4426950216293334961 ;  /* 0x3fb8aa3b23137820 */ /* 0x010fe20000400000 */
[--C-:B------:R-:W-:Y:S01]  /*53b0*/  FFMA R58, R58, UR17, -R0.reuse ;  /* 0x000000113a3a7c23 */ /* 0x100fe20008000800 */
[--C-:B------:R-:W-:Y:S01]  /*53c0*/  FFMA R59, R59, UR17, -R0.reuse ;  /* 0x000000113b3b7c23 */ /* 0x100fe20008000800 */
[--C-:B------:R-:W-:Y:S01]  /*53d0*/  FFMA R142, R60, UR17, -R0.reuse ;  /* 0x000000113c8e7c23 */ /* 0x100fe20008000800 */
[--C-:B------:R-:W-:Y:S01]  /*53e0*/  FFMA R61, R61, UR17, -R0.reuse ;  /* 0x000000113d3d7c23 */ /* 0x100fe20008000800 */
[----:B------:R-:W-:Y:S01]  /*53f0*/  FFMA R141, R62, UR17, -R0 ;  /* 0x000000113e8d7c23 */ /* 0x000fe20008000800 */
[----:B------:R-:W1:Y:S01]  /*5400*/  MUFU.EX2 R12, R12 ;  /* 0x0000000c000c7308 */ /* 0x000e620000000800 */
[----:B------:R-:W-:Y:S01]  /*5410*/  FADD R2, R153, R2 ;  /* 0x0000000299027221 */ /* 0x000fe20000000000 */
[----:B------:R-:W-:-:S06]  /*5420*/  FFMA R64, R64, UR17, -R0 ;  /* 0x0000001140407c23 */ /* 0x000fcc0008000800 */
[----:B------:R2:W4:Y:S01]  /*5430*/  MUFU.EX2 R156, R22 ;  /* 0x00000016009c7308 */ /* 0x0005220000000800 */
[----:B0-----:R-:W-:-:S07]  /*5440*/  FADD R2, R14, R2 ;  /* 0x000000020e027221 */ /* 0x001fce0000000000 */
[----:B------:R-:W0:Y:S01]  /*5450*/  MUFU.EX2 R13, R13 ;  /* 0x0000000d000d7308 */ /* 0x000e220000000800 */
[----:B-1----:R-:W-:Y:S01]  /*5460*/  FADD R2, R12, R2 ;  /* 0x000000020c027221 */ /* 0x002fe20000000000 */
[----:B--2---:R-:W-:-:S06]  /*5470*/  FMUL R22, R41, 1.4426950216293334961 ;  /* 0x3fb8aa3b29167820 */ /* 0x004fcc0000400000 */
[----:B------:R1:W2:Y:S01]  /*5480*/  MUFU.EX2 R160, R24 ;  /* 0x0000001800a07308 */ /* 0x0002a20000000800 */
[----:B----4-:R-:W-:-:S07]  /*5490*/  FADD R2, R156, R2 ;  /* 0x000000029c027221 */ /* 0x010fce0000000000 */
[----:B------:R4:W4:Y:S01]  /*54a0*/  MUFU.EX2 R155, R25 ;  /* 0x00000019009b7308 */ /* 0x0009220000000800 */
[----:B0-----:R-:W-:Y:S01]  /*54b0*/  FADD R2, R13, R2 ;  /* 0x000000020d027221 */ /* 0x001fe20000000000 */
[----:B-1----:R-:W-:-:S06]  /*54c0*/  FMUL R24, R45, 1.4426950216293334961 ;  /* 0x3fb8aa3b2d187820 */ /* 0x002fcc0000400000 */
[----:B------:R-:W0:Y:S01]  /*54d0*/  MUFU.EX2 R17, R17 ;  /* 0x0000001100117308 */ /* 0x000e220000000800 */
[----:B--2---:R-:W-:Y:S01]  /*54e0*/  FADD R2, R160, R2 ;  /* 0x00000002a0027221 */ /* 0x004fe20000000000 */
[----:B----4-:R-:W-:-:S06]  /*54f0*/  FMUL R25, R47, 1.4426950216293334961 ;  /* 0x3fb8aa3b2f197820 */ /* 0x010fcc0000400000 */
[----:B------:R-:W1:Y:S01]  /*5500*/  MUFU.EX2 R15, R15 ;  /* 0x0000000f000f7308 */ /* 0x000e620000000800 */
[----:B------:R-:W-:-:S07]  /*5510*/  FADD R41, R155, R2 ;  /* 0x000000029b297221 */ /* 0x000fce0000000000 */
[----:B------:R-:W2:Y:S01]  /*5520*/  MUFU.EX2 R159, R28 ;  /* 0x0000001c009f7308 */ /* 0x000ea20000000800 */
[----:B0-----:R-:W-:-:S07]  /*5530*/  FADD R41, R17, R41 ;  /* 0x0000002911297221 */ /* 0x001fce0000000000 */
[----:B------:R-:W0:Y:S08]  /*5540*/  MUFU.EX2 R16, R16 ;  /* 0x0000001000107308 */ /* 0x000e300000000800 */
[----:B------:R-:W4:Y:S08]  /*5550*/  MUFU.EX2 R163, R30 ;  /* 0x0000001e00a37308 */ /* 0x000f300000000800 */
[----:B------:R-:W0:Y:S08]  /*5560*/  MUFU.EX2 R158, R31 ;  /* 0x0000001f009e7308 */ /* 0x000e300000000800 */
[----:B------:R1:W-:Y:S08]  /*5570*/  MUFU.EX2 R166, R42 ;  /* 0x0000002a00a67308 */ /* 0x0003f00000000800 */
[----:B------:R-:W0:Y:S01]  /*5580*/  MUFU.EX2 R20, R20 ;  /* 0x0000001400147308 */ /* 0x000e220000000800 */
[----:B-1----:R-:W-:-:S07]  /*5590*/  FADD R42, R15, R41 ;  /* 0x000000290f2a7221 */ /* 0x002fce0000000000 */
[----:B------:R-:W-:Y:S01]  /*55a0*/  MUFU.EX2 R162, R34 ;  /* 0x0000002200a27308 */ /* 0x000fe20000000800 */
[----:B--2---:R-:W-:-:S07]  /*55b0*/  FADD R42, R159, R42 ;  /* 0x0000002a9f2a7221 */ /* 0x004fce0000000000 */
[----:B------:R1:W-:Y:S01]  /*55c0*/  MUFU.EX2 R150, R44 ;  /* 0x0000002c00967308 */ /* 0x0003e20000000800 */
[----:B0-----:R-:W-:-:S07]  /*55d0*/  FADD R43, R16, R42 ;  /* 0x0000002a102b7221 */ /* 0x001fce0000000000 */
[----:B------:R-:W-:Y:S01]  /*55e0*/  MUFU.EX2 R165, R36 ;  /* 0x0000002400a57308 */ /* 0x000fe20000000800 */
[----:B----4-:R-:W-:-:S07]  /*55f0*/  FADD R43, R163, R43 ;  /* 0x0000002ba32b7221 */ /* 0x010fce0000000000 */
[----:B------:R-:W-:Y:S08]  /*5600*/  MUFU.EX2 R164, R37 ;  /* 0x0000002500a47308 */ /* 0x000ff00000000800 */
[----:B------:R-:W-:Y:S08]  /*5610*/  MUFU.EX2 R161, R38 ;  /* 0x0000002600a17308 */ /* 0x000ff00000000800 */
[----:B------:R-:W-:Y:S08]  /*5620*/  MUFU.EX2 R21, R21 ;  /* 0x0000001500157308 */ /* 0x000ff00000000800 */
[----:B------:R-:W-:Y:S08]  /*5630*/  MUFU.EX2 R149, R46 ;  /* 0x0000002e00957308 */ /* 0x000ff00000000800 */
[----:B------:R-:W-:Y:S08]  /*5640*/  MUFU.EX2 R151, R40 ;  /* 0x0000002800977308 */ /* 0x000ff00000000800 */
[----:B------:R-:W-:Y:S08]  /*5650*/  MUFU.EX2 R23, R23 ;  /* 0x0000001700177308 */ /* 0x000ff00000000800 */
[----:B------:R-:W-:Y:S01]  /*5660*/  MUFU.EX2 R148, R48 ;  /* 0x0000003000947308 */ /* 0x000fe20000000800 */
[----:B------:R-:W-:Y:S01]  /*5670*/  PRMT R4, RZ, 0x7610, R4 ;  /* 0x00007610ff047816 */ /* 0x000fe20000000004 */
[----:B------:R-:W-:Y:S01]  /*5680*/  FMUL R52, R52, 1.4426950216293334961 ;  /* 0x3fb8aa3b34347820 */ /* 0x000fe20000400000 */
[----:B------:R-:W-:Y:S01]  /*5690*/  PRMT R6, RZ, 0x7610, R6 ;  /* 0x00007610ff067816 */ /* 0x000fe20000000006 */
[----:B------:R-:W-:-:S04]  /*56a0*/  FFMA R33, R63, UR17, -R0 ;  /* 0x000000113f217c23 */ /* 0x000fc80008000800 */
[----:B------:R-:W0:Y:S01]  /*56b0*/  MUFU.EX2 R18, R18 ;  /* 0x0000001200127308 */ /* 0x000e220000000800 */
[----:B-1----:R-:W-:Y:S01]  /*56c0*/  FADD R44, R158, R43 ;  /* 0x0000002b9e2c7221 */ /* 0x002fe20000000000 */
[----:B------:R-:W-:Y:S01]  /*56d0*/  PRMT R7, RZ, 0x7610, R7 ;  /* 0x00007610ff077816 */ /* 0x000fe20000000007 */
[----:B------:R-:W-:Y:S01]  /*56e0*/  FMUL R28, R53, 1.4426950216293334961 ;  /* 0x3fb8aa3b351c7820 */ /* 0x000fe20000400000 */
[----:B------:R-:W-:Y:S01]  /*56f0*/  LEA.HI.X.SX32 R179, R176, R135, 0x1, P6 ;  /* 0x00000087b0b37211 */ /* 0x000fe200030f0eff */
[----:B------:R-:W-:Y:S01]  /*5700*/  FMUL R54, R54, 1.4426950216293334961 ;  /* 0x3fb8aa3b36367820 */ /* 0x000fe20000400000 */
[----:B------:R-:W-:Y:S01]  /*5710*/  FMUL R29, R55, 1.4426950216293334961 ;  /* 0x3fb8aa3b371d7820 */ /* 0x000fe20000400000 */
[----:B------:R-:W-:Y:S01]  /*5720*/  FMUL R56, R56, 1.4426950216293334961 ;  /* 0x3fb8aa3b38387820 */ /* 0x000fe20000400000 */
[----:B------:R-:W1:Y:S01]  /*5730*/  MUFU.EX2 R19, R19 ;  /* 0x0000001300137308 */ /* 0x000e620000000800 */
[----:B------:R-:W-:Y:S01]  /*5740*/  FADD R44, R20, R44 ;  /* 0x0000002c142c7221 */ /* 0x000fe20000000000 */
[----:B------:R-:W-:Y:S01]  /*5750*/  FMUL R58, R58, 1.4426950216293334961 ;  /* 0x3fb8aa3b3a3a7820 */ /* 0x000fe20000400000 */
[----:B------:R-:W-:Y:S01]  /*5760*/  FMUL R142, R142, 1.4426950216293334961 ;  /* 0x3fb8aa3b8e8e7820 */ /* 0x000fe20000400000 */
[----:B------:R-:W-:Y:S01]  /*5770*/  FMUL R32, R61, 1.4426950216293334961 ;  /* 0x3fb8aa3b3d207820 */ /* 0x000fe20000400000 */
[----:B------:R-:W-:Y:S01]  /*5780*/  FMUL R141, R141, 1.4426950216293334961 ;  /* 0x3fb8aa3b8d8d7820 */ /* 0x000fe20000400000 */
[----:B------:R-:W-:-:S02]  /*5790*/  FMUL R64, R64, 1.4426950216293334961 ;  /* 0x3fb8aa3b40407820 */ /* 0x000fc40000400000 */
[----:B------:R-:W2:Y:S01]  /*57a0*/  MUFU.EX2 R22, R22 ;  /* 0x0000001600167308 */ /* 0x000ea20000000800 */
[----:B0-----:R-:W-:Y:S01]  /*57b0*/  FADD R45, R18, R44 ;  /* 0x0000002c122d7221 */ /* 0x001fe20000000000 */
[C---:B------:R-:W-:Y:S01]  /*57c0*/  SHF.L.U32 R36, R238.reuse, 0x4, RZ ;  /* 0x00000004ee247819 */ /* 0x040fe200000006ff */
[----:B------:R-:W4:Y:S01]  /*57d0*/  @P2 LDG.E.U16 R7, desc[UR28][R178.64] ;  /* 0x0000001cb2072981 */ /* 0x000f22000c1e1500 */
[----:B------:R-:W-:Y:S01]  /*57e0*/  SHF.L.U32 R37, R238, 0x3, RZ ;  /* 0x00000003ee257819 */ /* 0x000fe200000006ff */
[----:B------:R-:W-:Y:S01]  /*57f0*/  FADD R45, R162, R45 ;  /* 0x0000002da22d7221 */ /* 0x000fe20000000000 */
[----:B------:R-:W-:Y:S01]  /*5800*/  FMUL R30, R57, 1.4426950216293334961 ;  /* 0x3fb8aa3b391e7820 */ /* 0x000fe20000400000 */
[----:B------:R-:W-:Y:S01]  /*5810*/  FMUL R31, R59, 1.4426950216293334961 ;  /* 0x3fb8aa3b3b1f7820 */ /* 0x000fe20000400000 */
[----:B------:R-:W0:Y:S01]  /*5820*/  MUFU.EX2 R24, R24 ;  /* 0x0000001800187308 */ /* 0x000e220000000800 */
[----:B-1----:R-:W-:Y:S01]  /*5830*/  FADD R46, R19, R45 ;  /* 0x0000002d132e7221 */ /* 0x002fe20000000000 */
[----:B------:R-:W-:Y:S01]  /*5840*/  FMUL R33, R33, 1.4426950216293334961 ;  /* 0x3fb8aa3b21217820 */ /* 0x000fe20000400000 */
[----:B------:R-:W-:-:S02]  /*5850*/  FFMA R34, R65, UR17, -R0 ;  /* 0x0000001141227c23 */ /* 0x000fc40008000800 */
[----:B------:R-:W-:Y:S01]  /*5860*/  FADD R46, R165, R46 ;  /* 0x0000002ea52e7221 */ /* 0x000fe20000000000 */
[-C--:B------:R-:W-:Y:S02]  /*5870*/  LEA.HI.X.SX32 R181, R36, R135.reuse, 0x1, P5 ;  /* 0x0000008724b57211 */ /* 0x080fe400028f0eff */
[----:B------:R-:W-:Y:S01]  /*5880*/  LEA.HI.X.SX32 R183, R37, R135, 0x1, P4 ;  /* 0x0000008725b77211 */ /* 0x000fe200020f0eff */
[----:B------:R-:W-:Y:S01]  /*5890*/  FADD R47, R164, R46 ;  /* 0x0000002ea42f7221 */ /* 0x000fe20000000000 */
[----:B------:R-:W1:Y:S01]  /*58a0*/  MUFU.EX2 R25, R25 ;  /* 0x0000001900197308 */ /* 0x000e620000000800 */
[----:B------:R-:W3:Y:S02]  /*58b0*/  @P2 LDG.E.U16 R4, desc[UR28][R180.64] ;  /* 0x0000001cb4042981 */ /* 0x000ee4000c1e1500 */
[----:B------:R-:W-:Y:S02]  /*58c0*/  FADD R47, R161, R47 ;  /* 0x0000002fa12f7221 */ /* 0x000fe40000000000 */
[----:B------:R-:W3:Y:S02]  /*58d0*/  @P2 LDG.E.U16 R6, desc[UR28][R182.64] ;  /* 0x0000001cb6062981 */ /* 0x000ee4000c1e1500 */
[----:B------:R-:W-:Y:S01]  /*58e0*/  FADD R48, R21, R47 ;  /* 0x0000002f15307221 */ /* 0x000fe20000000000 */
[----:B------:R0:W-:Y:S03]  /*58f0*/  MUFU.EX2 R147, R50 ;  /* 0x0000003200937308 */ /* 0x0001e60000000800 */
[----:B------:R-:W-:-:S04]  /*5900*/  FADD R48, R151, R48 ;  /* 0x0000003097307221 */ /* 0x000fc80000000000 */
[----:B--2---:R-:W-:Y:S01]  /*5910*/  FADD R49, R22, R48 ;  /* 0x0000003016317221 */ /* 0x004fe20000000000 */
[----:B------:R-:W2:Y:S03]  /*5920*/  MUFU.EX2 R26, R26 ;  /* 0x0000001a001a7308 */ /* 0x000ea60000000800 */
[----:B------:R-:W-:-:S04]  /*5930*/  FADD R49, R166, R49 ;  /* 0x00000031a6317221 */ /* 0x000fc80000000000 */
[----:B0-----:R-:W-:Y:S01]  /*5940*/  FADD R50, R23, R49 ;  /* 0x0000003117327221 */ /* 0x001fe20000000000 */
[----:B------:R-:W0:Y:S03]  /*5950*/  MUFU.EX2 R27, R27 ;  /* 0x0000001b001b7308 */ /* 0x000e260000000800 */
[----:B------:R-:W-:-:S04]  /*5960*/  FADD R50, R150, R50 ;  /* 0x0000003296327221 */ /* 0x000fc80000000000 */
[----:B------:R-:W-:Y:S01]  /*5970*/  FADD R51, R24, R50 ;  /* 0x0000003218337221 */ /* 0x000fe20000000000 */
[----:B------:R1:W0:Y:S03]  /*5980*/  MUFU.EX2 R146, R52 ;  /* 0x0000003400927308 */ /* 0x0002260000000800 */
[----:B------:R-:W-:-:S05]  /*5990*/  FADD R51, R149, R51 ;  /* 0x0000003395337221 */ /* 0x000fca0000000000 */
[----:B------:R-:W0:Y:S01]  /*59a0*/  MUFU.EX2 R28, R28 ;  /* 0x0000001c001c7308 */ /* 0x000e220000000800 */
[----:B-1----:R-:W-:-:S04]  /*59b0*/  FADD R52, R25, R51 ;  /* 0x0000003319347221 */ /* 0x002fc80000000000 */
[----:B------:R-:W-:-:S03]  /*59c0*/  FADD R52, R148, R52 ;  /* 0x0000003494347221 */ /* 0x000fc60000000000 */
[----:B------:R0:W1:Y:S01]  /*59d0*/  MUFU.EX2 R145, R54 ;  /* 0x0000003600917308 */ /* 0x0000620000000800 */
[----:B--2---:R-:W-:-:S04]  /*59e0*/  FADD R53, R26, R52 ;  /* 0x000000341a357221 */ /* 0x004fc80000000000 */
[----:B------:R-:W-:-:S03]  /*59f0*/  FADD R53, R147, R53 ;  /* 0x0000003593357221 */ /* 0x000fc60000000000 */
[----:B------:R-:W2:Y:S01]  /*5a00*/  MUFU.EX2 R29, R29 ;  /* 0x0000001d001d7308 */ /* 0x000ea20000000800 */
[----:B0-----:R-:W-:-:S04]  /*5a10*/  FADD R54, R27, R53 ;  /* 0x000000351b367221 */ /* 0x001fc80000000000 */
[----:B------:R-:W-:-:S03]  /*5a20*/  FADD R54, R146, R54 ;  /* 0x0000003692367221 */ /* 0x000fc60000000000 */
[----:B------:R2:W0:Y:S01]  /*5a30*/  MUFU.EX2 R144, R56 ;  /* 0x0000003800907308 */ /* 0x0004220000000800 */
[----:B------:R-:W-:-:S07]  /*5a40*/  FADD R55, R28, R54 ;  /* 0x000000361c377221 */ /* 0x000fce0000000000 */
[----:B------:R-:W0:Y:S01]  /*5a50*/  MUFU.EX2 R30, R30 ;  /* 0x0000001e001e7308 */ /* 0x000e220000000800 */
[----:B-1----:R-:W-:-:S07]  /*5a60*/  FADD R55, R145, R55 ;  /* 0x0000003791377221 */ /* 0x002fce0000000000 */
[----:B------:R-:W1:Y:S01]  /*5a70*/  MUFU.EX2 R143, R58 ;  /* 0x0000003a008f7308 */ /* 0x000e620000000800 */
[----:B--2---:R-:W-:-:S07]  /*5a80*/  FADD R56, R29, R55 ;  /* 0x000000371d387221 */ /* 0x004fce0000000000 */
[----:B------:R-:W2:Y:S01]  /*5a90*/  MUFU.EX2 R31, R31 ;  /* 0x0000001f001f7308 */ /* 0x000ea20000000800 */
[----:B0-----:R-:W-:-:S07]  /*5aa0*/  FADD R56, R144, R56 ;  /* 0x0000003890387221 */ /* 0x001fce0000000000 */
[----:B------:R-:W0:Y:S01]  /*5ab0*/  MUFU.EX2 R142, R142 ;  /* 0x0000008e008e7308 */ /* 0x000e220000000800 */
[----:B------:R-:W-:-:S07]  /*5ac0*/  FADD R57, R30, R56 ;  /* 0x000000381e397221 */ /* 0x000fce0000000000 */
[----:B------:R-:W0:Y:S01]  /*5ad0*/  MUFU.EX2 R32, R32 ;  /* 0x0000002000207308 */ /* 0x000e220000000800 */
[----:B-1----:R-:W-:Y:S01]  /*5ae0*/  FADD R57, R143, R57 ;  /* 0x000000398f397221 */ /* 0x002fe20000000000 */
[----:B------:R-:W-:-:S06]  /*5af0*/  FMUL R34, R34, 1.4426950216293334961 ;  /* 0x3fb8aa3b22227820 */ /* 0x000fcc0000400000 */
[----:B------:R-:W1:Y:S01]  /*5b00*/  MUFU.EX2 R141, R141 ;  /* 0x0000008d008d7308 */ /* 0x000e620000000800 */
[----:B--2---:R-:W-:Y:S01]  /*5b10*/  FADD R58, R31, R57 ;  /* 0x000000391f3a7221 */ /* 0x004fe20000000000 */
[----:B------:R-:W-:-:S06]  /*5b20*/  FFMA R139, R66, UR17, -R0 ;  /* 0x00000011428b7c23 */ /* 0x000fcc0008000800 */
[----:B------:R-:W2:Y:S01]  /*5b30*/  MUFU.EX2 R33, R33 ;  /* 0x0000002100217308 */ /* 0x000ea20000000800 */
[----:B0-----:R-:W-:Y:S01]  /*5b40*/  FADD R58, R142, R58 ;  /* 0x0000003a8e3a7221 */ /* 0x001fe20000000000 */
[----:B------:R-:W-:Y:S01]  /*5b50*/  FMUL R139, R139, 1.4426950216293334961 ;  /* 0x3fb8aa3b8b8b7820 */ /* 0x000fe20000400000 */
[----:B------:R-:W-:-:S05]  /*5b60*/  FFMA R35, R67, UR17, -R0 ;  /* 0x0000001143237c23 */ /* 0x000fca0008000800 */
[----:B------:R-:W0:Y:S01]  /*5b70*/  MUFU.EX2 R140, R64 ;  /* 0x00000040008c7308 */ /* 0x000e220000000800 */
[----:B------:R-:W-:Y:S01]  /*5b80*/  FADD R59, R32, R58 ;  /* 0x0000003a203b7221 */ /* 0x000fe20000000000 */
[----:B------:R-:W-:Y:S01]  /*5b90*/  FMUL R35, R35, 1.4426950216293334961 ;  /* 0x3fb8aa3b23237820 */ /* 0x000fe20000400000 */
[----:B------:R-:W-:-:S05]  /*5ba0*/  FFMA R138, R68, UR17, -R0 ;  /* 0x00000011448a7c23 */ /* 0x000fca0008000800 */
[----:B------:R-:W0:Y:S01]  /*5bb0*/  MUFU.EX2 R34, R34 ;  /* 0x0000002200227308 */ /* 0x000e220000000800 */
[----:B-1----:R-:W-:Y:S01]  /*5bc0*/  FADD R59, R141, R59 ;  /* 0x0000003b8d3b7221 */ /* 0x002fe20000000000 */
[----:B------:R-:W-:Y:S01]  /*5bd0*/  FMUL R138, R138, 1.4426950216293334961 ;  /* 0x3fb8aa3b8a8a7820 */ /* 0x000fe20000400000 */
[----:B------:R-:W-:-:S05]  /*5be0*/  FFMA R69, R69, UR17, -R0 ;  /* 0x0000001145457c23 */ /* 0x000fca0008000800 */
[----:B------:R-:W1:Y:S01]  /*5bf0*/  MUFU.EX2 R139, R139 ;  /* 0x0000008b008b7308 */ /* 0x000e620000000800 */
[----:B--2---:R-:W-:Y:S01]  /*5c00*/  FADD R60, R33, R59 ;  /* 0x0000003b213c7221 */ /* 0x004fe20000000000 */
[----:B------:R-:W-:Y:S01]  /*5c10*/  FMUL R36, R69, 1.4426950216293334961 ;  /* 0x3fb8aa3b45247820 */ /* 0x000fe20000400000 */
[----:B------:R-:W-:-:S05]  /*5c20*/  FFMA R70, R70, UR17, -R0 ;  /* 0x0000001146467c23 */ /* 0x000fca0008000800 */
[----:B------:R-:W2:Y:S01]  /*5c30*/  MUFU.EX2 R35, R35 ;  /* 0x0000002300237308 */ /* 0x000ea20000000800 */
[----:B0-----:R-:W-:Y:S01]  /*5c40*/  FADD R60, R140, R60 ;  /* 0x0000003c8c3c7221 */ /* 0x001fe20000000000 */
[----:B------:R-:W-:Y:S01]  /*5c50*/  FFMA R71, R71, UR17, -R0 ;  /* 0x0000001147477c23 */ /* 0x000fe20008000800 */
[----:B------:R-:W-:-:S05]  /*5c60*/  FMUL R70, R70, 1.4426950216293334961 ;  /* 0x3fb8aa3b46467820 */ /* 0x000fca0000400000 */
[----:B------:R-:W0:Y:S01]  /*5c70*/  MUFU.EX2 R138, R138 ;  /* 0x0000008a008a7308 */ /* 0x000e220000000800 */
[----:B------:R-:W-:Y:S01]  /*5c80*/  FADD R61, R34, R60 ;  /* 0x0000003c223d7221 */ /* 0x000fe20000000000 */
[----:B------:R-:W-:Y:S01]  /*5c90*/  FMUL R37, R71, 1.4426950216293334961 ;  /* 0x3fb8aa3b47257820 */ /* 0x000fe20000400000 */
[----:B------:R-:W-:-:S05]  /*5ca0*/  FFMA R72, R72, UR17, -R0 ;  /* 0x0000001148487c23 */ /* 0x000fca0008000800 */
[----:B------:R-:W0:Y:S01]  /*5cb0*/  MUFU.EX2 R36, R36 ;  /* 0x0000002400247308 */ /* 0x000e220000000800 */
[----:B-1----:R-:W-:Y:S01]  /*5cc0*/  FADD R61, R139, R61 ;  /* 0x0000003d8b3d7221 */ /* 0x002fe20000000000 */
[----:B------:R-:W-:Y:S01]  /*5cd0*/  FFMA R73, R73, UR17, -R0 ;  /* 0x0000001149497c23 */ /* 0x000fe20008000800 */
[----:B------:R-:W-:-:S05]  /*5ce0*/  FMUL R72, R72, 1.4426950216293334961 ;  /* 0x3fb8aa3b48487820 */ /* 0x000fca0000400000 */
        /* <DEDUP_REMOVED lines=75> */
[--C-:B------:R-:W-:Y:S01]  /*61a0*/  FFMA R92, R92, UR17, -R0.reuse ;  /* 0x000000115c5c7c23 */ /* 0x100fe20008000800 */
[----:B---3--:R1:W-:Y:S04]  /*61b0*/  STS.U16 [R132+UR14+0x4000], R5 ;  /* 0x0040000584007988 */ /* 0x0083e8000800040e */
[----:B------:R-:W3:Y:S01]  /*61c0*/  MUFU.EX2 R52, R52 ;  /* 0x0000003400347308 */ /* 0x000ee20000000800 */
[----:B------:R-:W-:Y:S01]  /*61d0*/  FMUL R55, R92, 1.4426950216293334961 ;  /* 0x3fb8aa3b5c377820 */ /* 0x000fe20000400000 */
[----:B------:R-:W-:Y:S01]  /*61e0*/  FFMA R93, R93, UR17, -R0 ;  /* 0x000000115d5d7c23 */ /* 0x000fe20008000800 */
[----:B-1----:R-:W-:-:S05]  /*61f0*/  FADD R5, R49, R70 ;  /* 0x0000004631057221 */ /* 0x002fca0000000000 */
[----:B------:R-:W1:Y:S01]  /*6200*/  MUFU.EX2 R53, R53 ;  /* 0x0000003500357308 */ /* 0x000e620000000800 */
[----:B------:R-:W-:Y:S01]  /*6210*/  FMUL R56, R93, 1.4426950216293334961 ;  /* 0x3fb8aa3b5d387820 */ /* 0x000fe20000400000 */
[----:B--2---:R-:W-:Y:S01]  /*6220*/  FADD R5, R50, R5 ;  /* 0x0000000532057221 */ /* 0x004fe20000000000 */
[----:B------:R-:W-:-:S05]  /*6230*/  FFMA R94, R94, UR17, -R0 ;  /* 0x000000115e5e7c23 */ /* 0x000fca0008000800 */
[----:B------:R-:W2:Y:S01]  /*6240*/  MUFU.EX2 R54, R54 ;  /* 0x0000003600367308 */ /* 0x000ea20000000800 */
[----:B0-----:R-:W-:Y:S01]  /*6250*/  FADD R5, R51, R5 ;  /* 0x0000000533057221 */ /* 0x001fe20000000000 */
[----:B------:R-:W-:Y:S01]  /*6260*/  FMUL R57, R94, 1.4426950216293334961 ;  /* 0x3fb8aa3b5e397820 */ /* 0x000fe20000400000 */
[----:B------:R-:W-:-:S05]  /*6270*/  FFMA R95, R95, UR17, -R0 ;  /* 0x000000115f5f7c23 */ /* 0x000fca0008000800 */
[----:B------:R-:W0:Y:S01]  /*6280*/  MUFU.EX2 R55, R55 ;  /* 0x0000003700377308 */ /* 0x000e220000000800 */
[----:B---3--:R-:W-:Y:S01]  /*6290*/  FADD R73, R52, R5 ;  /* 0x0000000534497221 */ /* 0x008fe20000000000 */
[----:B------:R-:W-:Y:S01]  /*62a0*/  FMUL R58, R95, 1.4426950216293334961 ;  /* 0x3fb8aa3b5f3a7820 */ /* 0x000fe20000400000 */
[----:B------:R-:W-:-:S05]  /*62b0*/  FFMA R96, R96, UR17, -R0 ;  /* 0x0000001160607c23 */ /* 0x000fca0008000800 */
[----:B------:R-:W3:Y:S01]  /*62c0*/  MUFU.EX2 R56, R56 ;  /* 0x0000003800387308 */ /* 0x000ee20000000800 */
[----:B-1----:R-:W-:Y:S01]  /*62d0*/  FADD R73, R53, R73 ;  /* 0x0000004935497221 */ /* 0x002fe20000000000 */
[----:B------:R-:W-:Y:S01]  /*62e0*/  FMUL R59, R96, 1.4426950216293334961 ;  /* 0x3fb8aa3b603b7820 */ /* 0x000fe20000400000 */
[----:B------:R-:W-:-:S05]  /*62f0*/  FFMA R97, R97, UR17, -R0 ;  /* 0x0000001161617c23 */ /* 0x000fca0008000800 */
[----:B------:R-:W1:Y:S01]  /*6300*/  MUFU.EX2 R57, R57 ;  /* 0x0000003900397308 */ /* 0x000e620000000800 */
[----:B--2---:R-:W-:Y:S01]  /*6310*/  FADD R73, R54, R73 ;  /* 0x0000004936497221 */ /* 0x004fe20000000000 */
[----:B------:R-:W-:Y:S01]  /*6320*/  FMUL R60, R97, 1.4426950216293334961 ;  /* 0x3fb8aa3b613c7820 */ /* 0x000fe20000400000 */
[----:B------:R-:W-:Y:S01]  /*6330*/  FFMA R98, R98, UR17, -R0 ;  /* 0x0000001162627c23 */ /* 0x000fe20008000800 */
[----:B------:R-:W-:-:S04]  /*6340*/  F2FP.BF16.F32.PACK_AB R9, R9, R11 ;  /* 0x0000000b0909723e */ /* 0x000fc800000010ff */
[----:B------:R-:W2:Y:S01]  /*6350*/  MUFU.EX2 R58, R58 ;  /* 0x0000003a003a7308 */ /* 0x000ea20000000800 */
[----:B0-----:R-:W-:Y:S01]  /*6360*/  FADD R11, R55, R73 ;  /* 0x00000049370b7221 */ /* 0x001fe20000000000 */
[----:B------:R-:W-:Y:S01]  /*6370*/  FMUL R61, R98, 1.4426950216293334961 ;  /* 0x3fb8aa3b623d7820 */ /* 0x000fe20000400000 */
[----:B------:R-:W-:-:S05]  /*6380*/  FFMA R99, R99, UR17, -R0 ;  /* 0x0000001163637c23 */ /* 0x000fca0008000800 */
[----:B------:R-:W0:Y:S01]  /*6390*/  MUFU.EX2 R59, R59 ;  /* 0x0000003b003b7308 */ /* 0x000e220000000800 */
[----:B---3--:R-:W-:Y:S01]  /*63a0*/  FADD R74, R56, R11 ;  /* 0x0000000b384a7221 */ /* 0x008fe20000000000 */
[----:B------:R-:W-:Y:S01]  /*63b0*/  FMUL R62, R99, 1.4426950216293334961 ;  /* 0x3fb8aa3b633e7820 */ /* 0x000fe20000400000 */
[----:B------:R-:W-:Y:S01]  /*63c0*/  FFMA R100, R100, UR17, -R0 ;  /* 0x0000001164647c23 */ /* 0x000fe20008000800 */
[----:B------:R-:W-:-:S04]  /*63d0*/  F2FP.BF16.F32.PACK_AB R12, R12, R14 ;  /* 0x0000000e0c0c723e */ /* 0x000fc800000010ff */
        /* <DEDUP_REMOVED lines=31> */
[----:B---3--:R-:W-:Y:S01]  /*65d0*/  FADD R78, R64, R78 ;  /* 0x0000004e404e7221 */ /* 0x008fe20000000000 */
[----:B------:R-:W-:Y:S01]  /*65e0*/  FFMA R108, R108, UR17, -R0 ;  /* 0x000000116c6c7c23 */ /* 0x000fe20008000800 */
[----:B------:R-:W-:-:S05]  /*65f0*/  FMUL R107, R107, 1.4426950216293334961 ;  /* 0x3fb8aa3b6b6b7820 */ /* 0x000fca0000400000 */
        /* <DEDUP_REMOVED lines=45> */
[----:B---3--:R-:W-:Y:S01]  /*68d0*/  FADD R84, R76, R83 ;  /* 0x000000534c547221 */ /* 0x008fe20000000000 */
[----:B------:R-:W-:Y:S01]  /*68e0*/  FMUL R82, R119, 1.4426950216293334961 ;  /* 0x3fb8aa3b77527820 */ /* 0x000fe20000400000 */
[--C-:B------:R-:W-:Y:S01]  /*68f0*/  FFMA R121, R121, UR17, -R0.reuse ;  /* 0x0000001179797c23 */ /* 0x100fe20008000800 */
[----:B------:R-:W-:-:S04]  /*6900*/  FFMA R120, R120, UR17, -R0 ;  /* 0x0000001178787c23 */ /* 0x000fc80008000800 */
[----:B------:R-:W3:Y:S01]  /*6910*/  MUFU.EX2 R80, R117 ;  /* 0x0000007500507308 */ /* 0x000ee20000000800 */
[----:B-1----:R-:W-:Y:S01]  /*6920*/  FADD R85, R77, R84 ;  /* 0x000000544d557221 */ /* 0x002fe20000000000 */
[----:B------:R-:W-:Y:S01]  /*6930*/  F2FP.BF16.F32.PACK_AB R41, R42, R41 ;  /* 0x000000292a29723e */ /* 0x000fe200000010ff */
[----:B------:R-:W-:Y:S01]  /*6940*/  FMUL R83, R121, 1.4426950216293334961 ;  /* 0x3fb8aa3b79537820 */ /* 0x000fe20000400000 */
[----:B------:R-:W-:-:S04]  /*6950*/  F2FP.BF16.F32.PACK_AB R42, R44, R43 ;  /* 0x0000002b2c2a723e */ /* 0x000fc800000010ff */
[----:B------:R-:W1:Y:S01]  /*6960*/  MUFU.EX2 R81, R118 ;  /* 0x0000007600517308 */ /* 0x000e620000000800 */
[----:B------:R-:W-:Y:S01]  /*6970*/  FMUL R120, R120, 1.4426950216293334961 ;  /* 0x3fb8aa3b78787820 */ /* 0x000fe20000400000 */
[----:B------:R-:W-:Y:S01]  /*6980*/  F2FP.BF16.F32.PACK_AB R43, R46, R45 ;  /* 0x0000002d2e2b723e */ /* 0x000fe200000010ff */
[----:B--2---:R-:W-:Y:S01]  /*6990*/  FADD R46, R78, R85 ;  /* 0x000000554e2e7221 */ /* 0x004fe20000000000 */
[----:B------:R-:W-:-:S04]  /*69a0*/  F2FP.BF16.F32.PACK_AB R40, R2, R40 ;  /* 0x000000280228723e */ /* 0x000fc800000010ff */
[----:B------:R-:W2:Y:S01]  /*69b0*/  MUFU.EX2 R82, R82 ;  /* 0x0000005200527308 */ /* 0x000ea20000000800 */
[----:B------:R-:W-:Y:S01]  /*69c0*/  F2FP.BF16.F32.PACK_AB R44, R48, R47 ;  /* 0x0000002f302c723e */ /* 0x000fe200000010ff */
[----:B0-----:R-:W-:Y:S01]  /*69d0*/  FADD R47, R79, R46 ;  /* 0x0000002e4f2f7221 */ /* 0x001fe20000000000 */
[----:B------:R-:W-:-:S05]  /*69e0*/  F2FP.BF16.F32.PACK_AB R45, R50, R49 ;  /* 0x00000031322d723e */ /* 0x000fca00000010ff */
[----:B------:R-:W0:Y:S01]  /*69f0*/  MUFU.EX2 R2, R120 ;  /* 0x0000007800027308 */ /* 0x000e220000000800 */
[----:B---3--:R-:W-:-:S07]  /*6a00*/  FADD R50, R80, R47 ;  /* 0x0000002f50327221 */ /* 0x008fce0000000000 */
[----:B------:R-:W3:Y:S01]  /*6a10*/  MUFU.EX2 R83, R83 ;  /* 0x0000005300537308 */ /* 0x000ee20000000800 */
[----:B------:R-:W-:Y:S01]  /*6a20*/  F2FP.BF16.F32.PACK_AB R46, R52, R51 ;  /* 0x00000033342e723e */ /* 0x000fe200000010ff */
[----:B------:R0:W-:Y:S01]  /*6a30*/  STS.U16 [R132+UR14+0x4800], R4 ;  /* 0x0048000484007988 */ /* 0x0001e2000800040e */
[----:B-1----:R-:W-:Y:S01]  /*6a40*/  FADD R51, R81, R50 ;  /* 0x0000003251337221 */ /* 0x002fe20000000000 */
[----:B------:R-:W-:Y:S02]  /*6a50*/  F2FP.BF16.F32.PACK_AB R5, R171, R173 ;  /* 0x000000adab05723e */ /* 0x000fe400000010ff */
[----:B------:R1:W-:Y:S01]  /*6a60*/  STS.U16 [R132+UR14+0x4400], R6 ;  /* 0x0044000684007988 */ /* 0x0003e2000800040e */
[----:B------:R-:W-:-:S03]  /*6a70*/  F2FP.BF16.F32.PACK_AB R8, R8, R167 ;  /* 0x000000a70808723e */ /* 0x000fc600000010ff */
[----:B----4-:R4:W-:Y:S01]  /*6a80*/  STS.U16 [R132+UR14+0x4c00], R7 ;  /* 0x004c000784007988 */ /* 0x0109e2000800040e */
[----:B0-----:R-:W-:-:S03]  /*6a90*/  F2FP.BF16.F32.PACK_AB R4, R172, R174 ;  /* 0x000000aeac04723e */ /* 0x001fc600000010ff */
[----:B------:R-:W-:Y:S01]  /*6aa0*/  STL.64 [R1+0xc0], R182 ;  /* 0x0000c0b601007387 */ /* 0x000fe20000100a00 */
[----:B------:R-:W-:Y:S02]  /*6ab0*/  F2FP.BF16.F32.PACK_AB R48, R56, R55 ;  /* 0x000000373830723e */ /* 0x000fe400000010ff */
[----:B-1----:R-:W-:Y:S01]  /*6ac0*/  F2FP.BF16.F32.PACK_AB R6, R169, R170 ;  /* 0x000000aaa906723e */ /* 0x002fe200000010ff */
[----:B------:R-:W-:Y:S01]  /*6ad0*/  STL.64 [R1+0xb8], R180 ;  /* 0x0000b8b401007387 */ /* 0x000fe20000100a00 */
[----:B----4-:R-:W-:Y:S01]  /*6ae0*/  F2FP.BF16.F32.PACK_AB R7, R152, R168 ;  /* 0x000000a89807723e */ /* 0x010fe200000010ff */
[----:B--2---:R-:W-:Y:S01]  /*6af0*/  FADD R55, R82, R51 ;  /* 0x0000003352377221 */ /* 0x004fe20000000000 */
[----:B------:R-:W-:Y:S01]  /*6b00*/  F2FP.BF16.F32.PACK_AB R10, R10, R154 ;  /* 0x0000009a0a0a723e */ /* 0x000fe200000010ff */
[----:B------:R-:W-:Y:S01]  /*6b10*/  STL.64 [R1+0xb0], R178 ;  /* 0x0000b0b201007387 */ /* 0x000fe20000100a00 */
[----:B------:R-:W-:Y:S02]  /*6b20*/  F2FP.BF16.F32.PACK_AB R11, R153, R157 ;  /* 0x0000009d990b723e */ /* 0x000fe400000010ff */
[----:B------:R-:W-:Y:S01]  /*6b30*/  F2FP.BF16.F32.PACK_AB R13, R13, R156 ;  /* 0x0000009c0d0d723e */ /* 0x000fe200000010ff */
[----:B------:R-:W-:Y:S01]  /*6b40*/  STL.64 [R1+0x2e8], R4 ;  /* 0x0002e80401007387 */ /* 0x000fe20000100a00 */
[----:B------:R-:W-:-:S02]  /*6b50*/  F2FP.BF16.F32.PACK_AB R14, R155, R160 ;  /* 0x000000a09b0e723e */ /* 0x000fc400000010ff */
[----:B------:R-:W-:Y:S01]  /*6b60*/  F2FP.BF16.F32.PACK_AB R16, R16, R159 ;  /* 0x0000009f1010723e */ /* 0x000fe200000010ff */
[----:B------:R-:W-:Y:S01]  /*6b70*/  STL.64 [R1+0x2f0], R6 ;  /* 0x0002f00601007387 */ /* 0x000fe20000100a00 */
[----:B------:R-:W-:Y:S02]  /*6b80*/  F2FP.BF16.F32.PACK_AB R17, R158, R163 ;  /* 0x000000a39e11723e */ /* 0x000fe400000010ff */
[----:B------:R-:W-:Y:S01]  /*6b90*/  F2FP.BF16.F32.PACK_AB R49, R58, R57 ;  /* 0x000000393a31723e */ /* 0x000fe200000010ff */
[----:B------:R0:W-:Y:S01]  /*6ba0*/  STL.64 [R1+0x2f8], R8 ;  /* 0x0002f80801007387 */ /* 0x0001e20000100a00 */
[----:B------:R-:W-:Y:S01]  /*6bb0*/  F2FP.BF16.F32.PACK_AB R51, R62, R61 ;  /* 0x0000003d3e33723e */ /* 0x000fe200000010ff */
[----:B------:R-:W-:Y:S01]  /*6bc0*/  FADD R58, R2, R55 ;  /* 0x00000037023a7221 */ /* 0x000fe20000000000 */
[----:B---3--:R-:W-:Y:S01]  /*6bd0*/  F2FP.BF16.F32.PACK_AB R62, R83, R2 ;  /* 0x00000002533e723e */ /* 0x008fe200000010ff */
[----:B------:R-:W-:Y:S01]  /*6be0*/  STL.64 [R1+0x300], R10 ;  /* 0x0003000a01007387 */ /* 0x000fe20000100a00 */
[----:B------:R-:W-:-:S02]  /*6bf0*/  SHF.L.U32 R2, R238, 0x1, RZ ;  /* 0x00000001ee027819 */ /* 0x000fc400000006ff */
[----:B------:R-:W-:Y:S01]  /*6c00*/  F2FP.BF16.F32.PACK_AB R47, R54, R53 ;  /* 0x00000035362f723e */ /* 0x000fe200000010ff */
[----:B------:R-:W-:Y:S01]  /*6c10*/  STL.64 [R1+0x308], R12 ;  /* 0x0003080c01007387 */ /* 0x000fe20000100a00 */
[----:B------:R-:W-:Y:S01]  /*6c20*/  F2FP.BF16.F32.PACK_AB R53, R66, R65 ;  /* 0x000000414235723e */ /* 0x000fe200000010ff */
[----:B------:R-:W-:Y:S02]  /*6c30*/  IMAD R65, R238, 0x6, RZ ;  /* 0x00000006ee417824 */ /* 0x000fe400078e02ff */
[----:B------:R-:W-:Y:S01]  /*6c40*/  STL.64 [R1+0x310], R14 ;  /* 0x0003100e01007387 */ /* 0x000fe20000100a00 */
[----:B------:R-:W-:-:S03]  /*6c50*/  FFMA R122, R122, UR17, -R0 ;  /* 0x000000117a7a7c23 */ /* 0x000fc60008000800 */
[----:B------:R1:W-:Y:S01]  /*6c60*/  STL.64 [R1+0x318], R16 ;  /* 0x0003181001007387 */ /* 0x0003e20000100a00 */
[----:B------:R-:W-:Y:S01]  /*6c70*/  F2FP.BF16.F32.PACK_AB R54, R68, R67 ;  /* 0x000000434436723e */ /* 0x000fe200000010ff */
[C---:B------:R-:W-:Y:S01]  /*6c80*/  IMAD R66, R238.reuse, 0xa, RZ ;  /* 0x0000000aee427824 */ /* 0x040fe200078e02ff */
[----:B0-----:R-:W-:Y:S01]  /*6c90*/  LEA R8, P6, R238, R134, 0x2 ;  /* 0x00000086ee087211 */ /* 0x001fe200078c10ff */
[----:B------:R-:W-:Y:S01]  /*6ca0*/  FMUL R84, R122, 1.4426950216293334961 ;  /* 0x3fb8aa3b7a547820 */ /* 0x000fe20000400000 */
[C---:B------:R-:W-:Y:S01]  /*6cb0*/  LEA R89, R238.reuse, R238, 0x1 ;  /* 0x000000eeee597211 */ /* 0x040fe200078e08ff */
[----:B------:R-:W-:Y:S01]  /*6cc0*/  IMAD R67, R238, 0xc, RZ ;  /* 0x0000000cee437824 */ /* 0x000fe200078e02ff */
[-C--:B------:R-:W-:Y:S02]  /*6cd0*/  IADD3 R130, P5, PT, R65, R134.reuse, RZ ;  /* 0x0000008641827210 */ /* 0x080fe40007fbe0ff */
[----:B-1----:R-:W-:Y:S01]  /*6ce0*/  IADD3 R16, P4, PT, R2, R134, RZ ;  /* 0x0000008602107210 */ /* 0x002fe20007f9e0ff */
[C---:B------:R-:W-:Y:S01]  /*6cf0*/  IMAD R68, R238.reuse, 0xe, RZ ;  /* 0x0000000eee447824 */ /* 0x040fe200078e02ff */
[----:B------:R-:W-:-:S02]  /*6d00*/  SHF.L.U32 R90, R238, 0x2, RZ ;  /* 0x00000002ee5a7819 */ /* 0x000fc400000006ff */
[C---:B------:R-:W-:Y:S02]  /*6d10*/  LEA.HI.X.SX32 R17, R238.reuse, R135, 0x1, P4 ;  /* 0x00000087ee117211 */ /* 0x040fe400020f0eff */
[----:B------:R-:W-:Y:S02]  /*6d20*/  LEA R126, P4, R238, R134, 0x3 ;  /* 0x00000086ee7e7211 */ /* 0x000fe400078818ff */
[----:B------:R-:W-:Y:S01]  /*6d30*/  F2FP.BF16.F32.PACK_AB R55, R70, R69 ;  /* 0x000000454637723e */ /* 0x000fe200000010ff */
[----:B------:R-:W-:Y:S01]  /*6d40*/  IMAD R69, R238, 0x12, RZ ;  /* 0x00000012ee457824 */ /* 0x000fe200078e02ff */
[----:B------:R-:W-:Y:S01]  /*6d50*/  LEA.HI.X.SX32 R9, R2, R135, 0x1, P6 ;  /* 0x0000008702097211 */ /* 0x000fe200030f0eff */
[C---:B------:R-:W-:Y:S01]  /*6d60*/  IMAD R70, R238.reuse, 0x14, RZ ;  /* 0x00000014ee467824 */ /* 0x040fe200078e02ff */
[----:B------:R-:W-:Y:S02]  /*6d70*/  LEA R91, R238, R238, 0x2 ;  /* 0x000000eeee5b7211 */ /* 0x000fe400078e10ff */
[----:B------:R-:W-:-:S02]  /*6d80*/  IADD3 R210, P6, PT, R66, R134, RZ ;  /* 0x0000008642d27210 */ /* 0x000fc40007fde0ff */
[----:B------:R-:W-:Y:S01]  /*6d90*/  LEA.HI.X.SX32 R131, R89, R135, 0x1, P5 ;  /* 0x0000008759837211 */ /* 0x000fe200028f0eff */
[----:B------:R-:W0:Y:S01]  /*6da0*/  MUFU.EX2 R84, R84 ;  /* 0x0000005400547308 */ /* 0x000e220000000800 */
[----:B------:R-:W-:Y:S01]  /*6db0*/  F2FP.BF16.F32.PACK_AB R56, R72, R71 ;  /* 0x000000474838723e */ /* 0x000fe200000010ff */
[----:B------:R-:W-:Y:S01]  /*6dc0*/  IMAD R71, R238, 0x16, RZ ;  /* 0x00000016ee477824 */ /* 0x000fe200078e02ff */
[----:B------:R-:W-:Y:S02]  /*6dd0*/  IADD3 R204, P5, PT, R67, R134, RZ ;  /* 0x0000008643cc7210 */ /* 0x000fe40007fbe0ff */
[----:B------:R-:W-:Y:S02]  /*6de0*/  LEA.HI.X.SX32 R127, R90, R135, 0x1, P4 ;  /* 0x000000875a7f7211 */ /* 0x000fe400020f0eff */
[----:B------:R-:W-:Y:S02]  /*6df0*/  LEA R92, R238, -R238, 0x3 ;  /* 0x800000eeee5c7211 */ /* 0x000fe400078e18ff */
[----:B------:R-:W-:-:S02]  /*6e00*/  IADD3 R198, P4, PT, R68, R134, RZ ;  /* 0x0000008644c67210 */ /* 0x000fc40007f9e0ff */
[-C--:B------:R-:W-:Y:S01]  /*6e10*/  LEA.HI.X.SX32 R211, R91, R135.reuse, 0x1, P6 ;  /* 0x000000875bd37211 */ /* 0x080fe200030f0eff */
[----:B------:R-:W-:Y:S01]  /*6e20*/  IMAD R72, R238, 0x1a, RZ ;  /* 0x0000001aee487824 */ /* 0x000fe200078e02ff */
[----:B------:R-:W-:Y:S01]  /*6e30*/  F2FP.BF16.F32.PACK_AB R38, R38, R136 ;  /* 0x000000882626723e */ /* 0x000fe200000010ff */
[C---:B------:R-:W-:Y:S01]  /*6e40*/  IMAD R136, R238.reuse, 0xb, RZ ;  /* 0x0000000bee887824 */ /* 0x040fe200078e02ff */
[----:B------:R-:W-:Y:S02]  /*6e50*/  LEA R93, R238, R238, 0x3 ;  /* 0x000000eeee5d7211 */ /* 0x000fe400078e18ff */
[-C--:B------:R-:W-:Y:S02]  /*6e60*/  IADD3 R14, P6, PT, R69, R134.reuse, RZ ;  /* 0x00000086450e7210 */ /* 0x080fe40007fde0ff */
[----:B------:R-:W-:Y:S02]  /*6e70*/  LEA.HI.X.SX32 R205, R65, R135, 0x1, P5 ;  /* 0x0000008741cd7211 */ /* 0x000fe400028f0eff */
[----:B------:R-:W-:Y:S01]  /*6e80*/  F2FP.BF16.F32.PACK_AB R57, R74, R73 ;  /* 0x000000494a39723e */ /* 0x000fe200000010ff */
[----:B------:R-:W-:Y:S01]  /*6e90*/  IMAD R73, R238, 0x1c, RZ ;  /* 0x0000001cee497824 */ /* 0x000fe200078e02ff */
[----:B------:R-:W-:-:S02]  /*6ea0*/  IADD3 R6, P5, PT, R70, R134, RZ ;  /* 0x0000008646067210 */ /* 0x000fc40007fbe0ff */
[----:B------:R-:W-:Y:S02]  /*6eb0*/  LEA.HI.X.SX32 R199, R92, R135, 0x1, P4 ;  /* 0x000000875cc77211 */ /* 0x000fe400020f0eff */
[-C--:B------:R-:W-:Y:S01]  /*6ec0*/  IADD3 R128, P4, PT, R71, R134.reuse, RZ ;  /* 0x0000008647807210 */ /* 0x080fe20007f9e0ff */
[----:B------:R-:W-:Y:S01]  /*6ed0*/  FADD R61, R83, R58 ;  /* 0x0000003a533d7221 */ /* 0x000fe20000000000 */
[----:B------:R-:W-:Y:S01]  /*6ee0*/  F2FP.BF16.F32.PACK_AB R37, R37, R137 ;  /* 0x000000892525723e */ /* 0x000fe200000010ff */
[C---:B------:R-:W-:Y:S01]  /*6ef0*/  IMAD R137, R238.reuse, 0xd, RZ ;  /* 0x0000000dee897824 */ /* 0x040fe200078e02ff */
[----:B------:R-:W-:Y:S01]  /*6f00*/  LEA.HI.X.SX32 R15, R93, R135, 0x1, P6 ;  /* 0x000000875d0f7211 */ /* 0x000fe200030f0eff */
[----:B------:R-:W-:Y:S01]  /*6f10*/  IMAD R74, R238, 0x1e, RZ ;  /* 0x0000001eee4a7824 */ /* 0x000fe200078e02ff */
[----:B------:R-:W-:Y:S01]  /*6f20*/  F2FP.BF16.F32.PACK_AB R58, R76, R75 ;  /* 0x0000004b4c3a723e */ /* 0x000fe200000010ff */
[----:B------:R-:W-:Y:S01]  /*6f30*/  FFMA R123, R123, UR17, -R0 ;  /* 0x000000117b7b7c23 */ /* 0x000fe20008000800 */
[-C--:B------:R-:W-:Y:S01]  /*6f40*/  IADD3 R124, P6, PT, R176, R134.reuse, RZ ;  /* 0x00000086b07c7210 */ /* 0x080fe20007fde0ff */
[----:B------:R-:W-:Y:S01]  /*6f50*/  IMAD R75, R238, 0x22, RZ ;  /* 0x00000022ee4b7824 */ /* 0x000fe200078e02ff */
[----:B------:R-:W-:Y:S01]  /*6f60*/  LEA.HI.X.SX32 R7, R66, R135, 0x1, P5 ;  /* 0x0000008742077211 */ /* 0x000fe200028f0eff */
[----:B------:R-:W-:Y:S01]  /*6f70*/  IMAD R76, R238, 0x24, RZ ;  /* 0x00000024ee4c7824 */ /* 0x000fe200078e02ff */
[----:B------:R-:W-:-:S02]  /*6f80*/  IADD3 R208, P5, PT, R72, R134, RZ ;  /* 0x0000008648d07210 */ /* 0x000fc40007fbe0ff */
[----:B------:R-:W-:Y:S02]  /*6f90*/  LEA.HI.X.SX32 R129, R136, R135, 0x1, P4 ;  /* 0x0000008788817211 */ /* 0x000fe400020f0eff */
[----:B------:R-:W-:Y:S02]  /*6fa0*/  IADD3 R202, P4, PT, R73, R134, RZ ;  /* 0x0000008649ca7210 */ /* 0x000fe40007f9e0ff */
[----:B------:R-:W-:Y:S01]  /*6fb0*/  F2FP.BF16.F32.PACK_AB R50, R60, R59 ;  /* 0x0000003b3c32723e */ /* 0x000fe200000010ff */
[----:B------:R-:W-:Y:S01]  /*6fc0*/  FMUL R123, R123, 1.4426950216293334961 ;  /* 0x3fb8aa3b7b7b7820 */ /* 0x000fe20000400000 */
[----:B------:R-:W-:Y:S01]  /*6fd0*/  F2FP.BF16.F32.PACK_AB R36, R36, R138 ;  /* 0x0000008a2424723e */ /* 0x000fe200000010ff */
[----:B------:R1:W-:Y:S01]  /*6fe0*/  STL.64 [R1+0xa8], R16 ;  /* 0x0000a81001007387 */ /* 0x0003e20000100a00 */
[----:B------:R-:W-:Y:S01]  /*6ff0*/  F2FP.BF16.F32.PACK_AB R59, R78, R77 ;  /* 0x0000004d4e3b723e */ /* 0x000fe200000010ff */
[C---:B------:R-:W-:Y:S01]  /*7000*/  IMAD R77, R238.reuse, 0x26, RZ ;  /* 0x00000026ee4d7824 */ /* 0x040fe200078e02ff */
[----:B------:R-:W-:Y:S01]  /*7010*/  LEA.HI.X.SX32 R125, R67, R135, 0x1, P6 ;  /* 0x00000087437d7211 */ /* 0x000fe200030f0eff */
[C---:B------:R-:W-:Y:S01]  /*7020*/  IMAD R78, R238.reuse, 0x28, RZ ;  /* 0x00000028ee4e7824 */ /* 0x040fe200078e02ff */
[----:B------:R-:W-:Y:S01]  /*7030*/  F2FP.BF16.F32.PACK_AB R35, R35, R139 ;  /* 0x0000008b2323723e */ /* 0x000fe200000010ff */
[----:B------:R-:W-:Y:S01]  /*7040*/  STL.64 [R1+0xa0], R8 ;  /* 0x0000a00801007387 */ /* 0x000fe20000100a00 */
[----:B------:R-:W-:-:S02]  /*7050*/  LEA R138, R238, -R238, 0x4 ;  /* 0x800000eeee8a7211 */ /* 0x000fc400078e20ff */
[----:B------:R-:W-:Y:S02]  /*7060*/  IADD3 R196, P6, PT, R74, R134, RZ ;  /* 0x000000864ac47210 */ /* 0x000fe40007fde0ff */
[----:B------:R-:W-:Y:S01]  /*7070*/  LEA.HI.X.SX32 R209, R137, R135, 0x1, P5 ;  /* 0x0000008789d17211 */ /* 0x000fe200028f0eff */
[----:B------:R-:W-:Y:S01]  /*7080*/  STL.64 [R1+0x98], R130 ;  /* 0x0000988201007387 */ /* 0x000fe20000100a00 */
[----:B------:R-:W-:Y:S01]  /*7090*/  F2FP.BF16.F32.PACK_AB R60, R80, R79 ;  /* 0x0000004f503c723e */ /* 0x000fe200000010ff */
[C---:B------:R-:W-:Y:S01]  /*70a0*/  IMAD R79, R238.reuse, 0x2a, RZ ;  /* 0x0000002aee4f7824 */ /* 0x040fe200078e02ff */
[----:B------:R-:W-:Y:S02]  /*70b0*/  LEA R139, R238, R238, 0x4 ;  /* 0x000000eeee8b7211 */ /* 0x000fe400078e20ff */
[-C--:B------:R-:W-:Y:S02]  /*70c0*/  IADD3 R12, P5, PT, R75, R134.reuse, RZ ;  /* 0x000000864b0c7210 */ /* 0x080fe40007fbe0ff */
[----:B------:R-:W-:Y:S01]  /*70d0*/  LEA.HI.X.SX32 R203, R68, R135, 0x1, P4 ;  /* 0x0000008744cb7211 */ /* 0x000fe200020f0eff */
[----:B------:R-:W-:Y:S01]  /*70e0*/  STL.64 [R1+0x90], R126 ;  /* 0x0000907e01007387 */ /* 0x000fe20000100a00 */
[----:B------:R-:W-:-:S02]  /*70f0*/  IADD3 R4, P4, PT, R76, R134, RZ ;  /* 0x000000864c047210 */ /* 0x000fc40007f9e0ff */
[----:B------:R-:W-:Y:S01]  /*7100*/  F2FP.BF16.F32.PACK_AB R34, R34, R140 ;  /* 0x0000008c2222723e */ /* 0x000fe200000010ff */
[----:B------:R-:W-:Y:S01]  /*7110*/  IMAD R140, R238, 0x13, RZ ;  /* 0x00000013ee8c7824 */ /* 0x000fe200078e02ff */
[----:B------:R-:W-:Y:S01]  /*7120*/  F2FP.BF16.F32.PACK_AB R52, R64, R63 ;  /* 0x0000003f4034723e */ /* 0x000fe200000010ff */
[----:B0-----:R-:W-:Y:S01]  /*7130*/  FADD R64, R84, R61 ;  /* 0x0000003d54407221 */ /* 0x001fe20000000000 */
[----:B------:R-:W-:Y:S01]  /*7140*/  STL.64 [R1+0x88], R210 ;  /* 0x000088d201007387 */ /* 0x000fe20000100a00 */
[----:B------:R-:W-:Y:S01]  /*7150*/  LEA.HI.X.SX32 R197, R138, R135, 0x1, P6 ;  /* 0x000000878ac57211 */ /* 0x000fe200030f0eff */
[----:B------:R-:W-:Y:S01]  /*7160*/  IMAD R80, R238, 0x2c, RZ ;  /* 0x0000002cee507824 */ /* 0x000fe200078e02ff */
[----:B------:R-:W-:Y:S01]  /*7170*/  F2FP.BF16.F32.PACK_AB R33, R33, R141 ;  /* 0x0000008d2121723e */ /* 0x000fe200000010ff */
[----:B------:R-:W-:Y:S01]  /*7180*/  STL.64 [R1+0x80], R204 ;  /* 0x000080cc01007387 */ /* 0x000fe20000100a00 */
[----:B------:R-:W-:Y:S01]  /*7190*/  F2FP.BF16.F32.PACK_AB R61, R82, R81 ;  /* 0x00000051523d723e */ /* 0x000fe200000010ff */
[----:B------:R-:W0:Y:S01]  /*71a0*/  MUFU.EX2 R123, R123 ;  /* 0x0000007b007b7308 */ /* 0x000e220000000800 */
[-C--:B------:R-:W-:Y:S01]  /*71b0*/  IADD3 R66, P6, PT, R77, R134.reuse, RZ ;  /* 0x000000864d427210 */ /* 0x080fe20007fde0ff */
[C---:B------:R-:W-:Y:S01]  /*71c0*/  IMAD R141, R238.reuse, 0x15, RZ ;  /* 0x00000015ee8d7824 */ /* 0x040fe200078e02ff */
[-C--:B------:R-:W-:Y:S01]  /*71d0*/  LEA.HI.X.SX32 R13, R139, R135.reuse, 0x1, P5 ;  /* 0x000000878b0d7211 */ /* 0x080fe200028f0eff */
[----:B------:R-:W-:Y:S01]  /*71e0*/  IMAD R81, R238, 0x2e, RZ ;  /* 0x0000002eee517824 */ /* 0x000fe200078e02ff */
[----:B------:R-:W-:Y:S01]  /*71f0*/  STL.64 [R1+0x78], R198 ;  /* 0x000078c601007387 */ /* 0x000fe20000100a00 */
[-C--:B------:R-:W-:Y:S01]  /*7200*/  IADD3 R212, P5, PT, R78, R134.reuse, RZ ;  /* 0x000000864ed47210 */ /* 0x080fe20007fbe0ff */
[----:B------:R-:W-:Y:S01]  /*7210*/  IMAD R82, R238, 0x32, RZ ;  /* 0x00000032ee527824 */ /* 0x000fe200078e02ff */
[----:B------:R-:W-:Y:S01]  /*7220*/  LEA.HI.X.SX32 R5, R69, R135, 0x1, P4 ;  /* 0x0000008745057211 */ /* 0x000fe200020f0eff */
[----:B------:R2:W-:Y:S01]  /*7230*/  STL.64 [R1+0x70], R14 ;  /* 0x0000700e01007387 */ /* 0x0005e20000100a00 */
[----:B------:R-:W-:-:S02]  /*7240*/  IADD3 R206, P4, PT, R79, R134, RZ ;  /* 0x000000864fce7210 */ /* 0x000fc40007f9e0ff */
[----:B------:R-:W-:Y:S01]  /*7250*/  F2FP.BF16.F32.PACK_AB R32, R32, R142 ;  /* 0x0000008e2020723e */ /* 0x000fe200000010ff */
[----:B------:R-:W-:Y:S01]  /*7260*/  STL.64 [R1+0x68], R6 ;  /* 0x0000680601007387 */ /* 0x000fe20000100a00 */
[----:B------:R-:W-:Y:S01]  /*7270*/  LEA.HI.X.SX32 R67, R140, R135, 0x1, P6 ;  /* 0x000000878c437211 */ /* 0x000fe200030f0eff */
[----:B------:R-:W-:Y:S01]  /*7280*/  IMAD R142, R238, 0x17, RZ ;  /* 0x00000017ee8e7824 */ /* 0x000fe200078e02ff */
[----:B------:R-:W-:Y:S01]  /*7290*/  F2FP.BF16.F32.PACK_AB R31, R31, R143 ;  /* 0x0000008f1f1f723e */ /* 0x000fe200000010ff */
[----:B------:R-:W-:Y:S01]  /*72a0*/  STL.64 [R1+0x60], R128 ;  /* 0x0000608001007387 */ /* 0x000fe20000100a00 */
[-C--:B------:R-:W-:Y:S01]  /*72b0*/  IADD3 R200, P6, PT, R80, R134.reuse, RZ ;  /* 0x0000008650c87210 */ /* 0x080fe20007fde0ff */
[----:B------:R-:W-:Y:S01]  /*72c0*/  IMAD R143, R238, 0x19, RZ ;  /* 0x00000019ee8f7824 */ /* 0x000fe200078e02ff */
[----:B------:R-:W-:Y:S01]  /*72d0*/  LEA.HI.X.SX32 R213, R70, R135, 0x1, P5 ;  /* 0x0000008746d57211 */ /* 0x000fe200028f0eff */
[----:B------:R-:W-:Y:S01]  /*72e0*/  STL.64 [R1+0x58], R124 ;  /* 0x0000587c01007387 */ /* 0x000fe20000100a00 */
[----:B------:R-:W-:-:S02]  /*72f0*/  IADD3 R194, P5, PT, R81, R134, RZ ;  /* 0x0000008651c27210 */ /* 0x000fc40007fbe0ff */
[----:B------:R-:W-:Y:S01]  /*7300*/  LEA.HI.X.SX32 R207, R141, R135, 0x1, P4 ;  /* 0x000000878dcf7211 */ /* 0x000fe200020f0eff */
[----:B------:R-:W-:Y:S01]  /*7310*/  STL.64 [R1+0x50], R208 ;  /* 0x000050d001007387 */ /* 0x000fe20000100a00 */
[----:B------:R-:W-:-:S03]  /*7320*/  IADD3 R10, P4, PT, R82, R134, RZ ;  /* 0x00000086520a7210 */ /* 0x000fc60007f9e0ff */
[----:B------:R-:W-:Y:S01]  /*7330*/  STL.64 [R1+0x48], R202 ;  /* 0x000048ca01007387 */ /* 0x000fe20000100a00 */
[----:B------:R-:W-:-:S03]  /*7340*/  LEA.HI.X.SX32 R201, R71, R135, 0x1, P6 ;  /* 0x0000008747c97211 */ /* 0x000fc600030f0eff */
[----:B------:R-:W-:Y:S01]  /*7350*/  STL.64 [R1+0x40], R196 ;  /* 0x000040c401007387 */ /* 0x000fe20000100a00 */
[----:B------:R-:W-:Y:S02]  /*7360*/  PRMT R175, RZ, 0x7610, R175 ;  /* 0x00007610ffaf7816 */ /* 0x000fe400000000af */
[-C--:B------:R-:W-:Y:S01]  /*7370*/  LEA.HI.X.SX32 R195, R142, R135.reuse, 0x1, P5 ;  /* 0x000000878ec37211 */ /* 0x080fe200028f0eff */
[----:B------:R3:W-:Y:S01]  /*7380*/  STL.64 [R1+0x38], R12 ;  /* 0x0000380c01007387 */ /* 0x0007e20000100a00 */
[----:B------:R-:W-:Y:S02]  /*7390*/  PRMT R122, RZ, 0x7610, R122 ;  /* 0x00007610ff7a7816 */ /* 0x000fe4000000007a */
[----:B------:R-:W-:Y:S01]  /*73a0*/  LEA.HI.X.SX32 R11, R143, R135, 0x1, P4 ;  /* 0x000000878f0b7211 */ /* 0x000fe200020f0eff */
[----:B------:R-:W-:Y:S01]  /*73b0*/  STL.64 [R1+0x30], R4 ;  /* 0x0000300401007387 */ /* 0x000fe20000100a00 */
[----:B------:R-:W-:-:S03]  /*73c0*/  PRMT R118, RZ, 0x7610, R118 ;  /* 0x00007610ff767816 */ /* 0x000fc60000000076 */
[----:B------:R-:W-:Y:S01]  /*73d0*/  STL.64 [R1+0x28], R66 ;  /* 0x0000284201007387 */ /* 0x000fe20000100a00 */
[----:B------:R-:W-:-:S03]  /*73e0*/  PRMT R114, RZ, 0x7610, R114 ;  /* 0x00007610ff727816 */ /* 0x000fc60000000072 */
[----:B------:R-:W-:Y:S01]  /*73f0*/  STL.64 [R1+0x20], R212 ;  /* 0x000020d401007387 */ /* 0x000fe20000100a00 */
[----:B------:R-:W-:-:S03]  /*7400*/  PRMT R174, RZ, 0x7610, R174 ;  /* 0x00007610ffae7816 */ /* 0x000fc600000000ae */
[----:B------:R-:W-:Y:S01]  /*7410*/  STL.64 [R1+0x18], R206 ;  /* 0x000018ce01007387 */ /* 0x000fe20000100a00 */
[----:B------:R-:W-:-:S03]  /*7420*/  PRMT R121, RZ, 0x7610, R121 ;  /* 0x00007610ff797816 */ /* 0x000fc60000000079 */
[----:B------:R-:W-:Y:S01]  /*7430*/  STL.64 [R1+0x10], R200 ;  /* 0x000010c801007387 */ /* 0x000fe20000100a00 */
[----:B------:R-:W-:Y:S02]  /*7440*/  F2FP.BF16.F32.PACK_AB R39, R39, R133 ;  /* 0x000000852727723e */ /* 0x000fe400000010ff */
[----:B------:R-:W-:Y:S01]  /*7450*/  PRMT R117, RZ, 0x7610, R117 ;  /* 0x00007610ff757816 */ /* 0x000fe20000000075 */
[----:B------:R-:W-:Y:S01]  /*7460*/  STL.64 [R1+0x8], R194 ;  /* 0x000008c201007387 */ /* 0x000fe20000100a00 */
[----:B------:R-:W-:Y:S01]  /*7470*/  PRMT R133, RZ, 0x7610, R133 ;  /* 0x00007610ff857816 */ /* 0x000fe20000000085 */
[C---:B0-----:R-:W-:Y:S02]  /*7480*/  FADD R64, R123.reuse, R64 ;  /* 0x000000407b407221 */ /* 0x041fe40000000000 */
[----:B------:R0:W-:Y:S01]  /*7490*/  STL.64 [R1], R10 ;  /* 0x0000000a01007387 */ /* 0x0001e20000100a00 */
[----:B------:R-:W-:-:S03]  /*74a0*/  F2FP.BF16.F32.PACK_AB R63, R123, R84 ;  /* 0x000000547b3f723e */ /* 0x000fc600000010ff */
[----:B------:R-:W5:Y:S01]  /*74b0*/  @P2 LDG.E.U16 R175, desc[UR28][R16.64] ;  /* 0x0000001c10af2981 */ /* 0x000f62000c1e1500 */
[----:B------:R-:W-:-:S03]  /*74c0*/  PRMT R120, RZ, 0x7610, R120 ;  /* 0x00007610ff787816 */ /* 0x000fc60000000078 */
[----:B------:R-:W5:Y:S01]  /*74d0*/  @P2 LDG.E.U16 R122, desc[UR28][R14.64] ;  /* 0x0000001c0e7a2981 */ /* 0x000f62000c1e1500 */
[----:B------:R-:W-:-:S03]  /*74e0*/  PRMT R123, RZ, 0x7610, R123 ;  /* 0x00007610ff7b7816 */ /* 0x000fc6000000007b */
[----:B------:R-:W5:Y:S01]  /*74f0*/  @P2 LDG.E.U16 R118, desc[UR28][R12.64] ;  /* 0x0000001c0c762981 */ /* 0x000f62000c1e1500 */
[----:B------:R-:W-:-:S03]  /*7500*/  PRMT R119, RZ, 0x7610, R119 ;  /* 0x00007610ff777816 */ /* 0x000fc60000000077 */
[----:B-1----:R-:W5:Y:S04]  /*7510*/  LDL.LU.64 R16, [R1+0x318] ;  /* 0x0003180001107983 */ /* 0x002f680000300a00 */
[----:B--2---:R-:W5:Y:S04]  /*7520*/  LDL.LU.64 R14, [R1+0x310] ;  /* 0x00031000010e7983 */ /* 0x004f680000300a00 */
[----:B---3--:R-:W5:Y:S04]  /*7530*/  LDL.LU.64 R12, [R1+0x308] ;  /* 0x00030800010c7983 */ /* 0x008f680000300a00 */
[----:B------:R-:W5:Y:S04]  /*7540*/  @P2 LDG.E.U16 R114, desc[UR28][R10.64] ;  /* 0x0000001c0a722981 */ /* 0x000f68000c1e1500 */
[----:B------:R-:W5:Y:S04]  /*7550*/  @P2 LDG.E.U16 R174, desc[UR28][R8.64] ;  /* 0x0000001c08ae2981 */ /* 0x000f68000c1e1500 */
[----:B------:R-:W5:Y:S04]  /*7560*/  @P2 LDG.E.U16 R121, desc[UR28][R6.64] ;  /* 0x0000001c06792981 */ /* 0x000f68000c1e1500 */
[----:B0-----:R-:W5:Y:S04]  /*7570*/  LDL.LU.64 R10, [R1+0x300] ;  /* 0x00030000010a7983 */ /* 0x001f680000300a00 */
[----:B------:R-:W5:Y:S04]  /*7580*/  LDL.LU.64 R8, [R1+0x2f8] ;  /* 0x0002f80001087983 */ /* 0x000f680000300a00 */
[----:B------:R-:W5:Y:S04]  /*7590*/  LDL.LU.64 R6, [R1+0x2f0] ;  /* 0x0002f00001067983 */ /* 0x000f680000300a00 */
[----:B------:R-:W5:Y:S04]  /*75a0*/  @P2 LDG.E.U16 R117, desc[UR28][R4.64] ;  /* 0x0000001c04752981 */ /* 0x000f68000c1e1500 */
[----:B------:R0:W5:Y:S04]  /*75b0*/  @P2 LDG.E.U16 R133, desc[UR28][R130.64] ;  /* 0x0000001c82852981 */ /* 0x000168000c1e1500 */
[----:B------:R1:W5:Y:S04]  /*75c0*/  @P2 LDG.E.U16 R120, desc[UR28][R128.64] ;  /* 0x0000001c80782981 */ /* 0x000368000c1e1500 */
[----:B------:R-:W5:Y:S04]  /*75d0*/  LDL.LU.64 R4, [R1+0x2e8] ;  /* 0x0002e80001047983 */ /* 0x000f680000300a00 */
[----:B------:R-:W0:Y:S04]  /*75e0*/  LDL.LU.64 R130, [R1+0x2e0] ;  /* 0x0002e00001827983 */ /* 0x000e280000300a00 */
[----:B------:R-:W1:Y:S04]  /*75f0*/  LDL.LU.64 R128, [R1+0x2d8] ;  /* 0x0002d80001807983 */ /* 0x000e680000300a00 */
[----:B------:R-:W5:Y:S04]  /*7600*/  @P2 LDG.E.U16 R123, desc[UR28][R126.64] ;  /* 0x0000001c7e7b2981 */ /* 0x000f68000c1e1500 */
[----:B------:R2:W5:Y:S04]  /*7610*/  @P2 LDG.E.U16 R119, desc[UR28][R124.64] ;  /* 0x0000001c7c772981 */ /* 0x000568000c1e1500 */
[----:B------:R-:W3:Y:S04]  /*7620*/  LDL.LU.64 R126, [R1+0x2d0] ;  /* 0x0002d000017e7983 */ /* 0x000ee80000300a00 */
[----:B------:R-:W2:Y:S01]  /*7630*/  LDL.LU.64 R124, [R1+0x2c8] ;  /* 0x0002c800017c7983 */ /* 0x000ea20000300a00 */
[----:B------:R-:W-:-:S02]  /*7640*/  IMAD R84, R238, 0x36, RZ ;  /* 0x00000036ee547824 */ /* 0x000fc400078e02ff */
[----:B------:R-:W-:Y:S01]  /*7650*/  IMAD R83, R238, 0x34, RZ ;  /* 0x00000034ee537824 */ /* 0x000fe200078e02ff */
[----:B------:R-:W-:Y:S01]  /*7660*/  F2FP.BF16.F32.PACK_AB R30, R30, R144 ;  /* 0x000000901e1e723e */ /* 0x000fe200000010ff */
[----:B------:R-:W-:Y:S01]  /*7670*/  IMAD R144, R238, 0x1b, RZ ;  /* 0x0000001bee907824 */ /* 0x000fe200078e02ff */
[-C--:B------:R-:W-:Y:S01]  /*7680*/  IADD3 R248, P5, PT, R84, R134.reuse, RZ ;  /* 0x0000008654f87210 */ /* 0x080fe20007fbe0ff */
[C---:B------:R-:W-:Y:S01]  /*7690*/  IMAD R87, R238.reuse, 0x3c, RZ ;  /* 0x0000003cee577824 */ /* 0x040fe200078e02ff */
[-C--:B------:R-:W-:Y:S01]  /*76a0*/  IADD3 R250, P6, PT, R83, R134.reuse, RZ ;  /* 0x0000008653fa7210 */ /* 0x080fe20007fde0ff */
[C---:B------:R-:W-:Y:S02]  /*76b0*/  IMAD R85, R238.reuse, 0x38, RZ ;  /* 0x00000038ee557824 */ /* 0x040fe400078e02ff */
[C---:B------:R-:W-:Y:S01]  /*76c0*/  IMAD R86, R238.reuse, 0x3a, RZ ;  /* 0x0000003aee567824 */ /* 0x040fe200078e02ff */
[----:B------:R-:W-:Y:S01]  /*76d0*/  F2FP.BF16.F32.PACK_AB R29, R29, R145 ;  /* 0x000000911d1d723e */ /* 0x000fe200000010ff */
[----:B------:R-:W-:Y:S01]  /*76e0*/  IMAD R145, R238, 0x1d, RZ ;  /* 0x0000001dee917824 */ /* 0x000fe200078e02ff */
[-C--:B------:R-:W-:Y:S01]  /*76f0*/  LEA.HI.X.SX32 R249, R144, R135.reuse, 0x1, P5 ;  /* 0x0000008790f97211 */ /* 0x080fe200028f0eff */
[----:B------:R-:W-:Y:S01]  /*7700*/  IMAD R236, R238, 0x42, RZ ;  /* 0x00000042eeec7824 */ /* 0x000fe200078e02ff */
[----:B------:R-:W-:Y:S01]  /*7710*/  LEA.HI.X.SX32 R251, R72, R135, 0x1, P6 ;  /* 0x0000008748fb7211 */ /* 0x000fe200030f0eff */
[----:B------:R-:W-:Y:S01]  /*7720*/  IMAD R88, R238, 0x3e, RZ ;  /* 0x0000003eee587824 */ /* 0x000fe200078e02ff */
[----:B------:R-:W-:-:S02]  /*7730*/  IADD3 R242, P5, PT, R87, R134, RZ ;  /* 0x0000008657f27210 */ /* 0x000fc40007fbe0ff */
[-C--:B------:R-:W-:Y:S02]  /*7740*/  IADD3 R246, P4, PT, R85, R134.reuse, RZ ;  /* 0x0000008655f67210 */ /* 0x080fe40007f9e0ff */
[----:B------:R-:W-:Y:S01]  /*7750*/  IADD3 R244, P6, PT, R86, R134, RZ ;  /* 0x0000008656f47210 */ /* 0x000fe20007fde0ff */
[C---:B------:R-:W-:Y:S01]  /*7760*/  IMAD R234, R238.reuse, 0x44, RZ ;  /* 0x00000044eeea7824 */ /* 0x040fe200078e02ff */
[----:B------:R-:W-:Y:S01]  /*7770*/  F2FP.BF16.F32.PACK_AB R19, R19, R162 ;  /* 0x000000a21313723e */ /* 0x000fe200000010ff */
[----:B------:R-:W-:Y:S01]  /*7780*/  IMAD R232, R238, 0x46, RZ ;  /* 0x00000046eee87824 */ /* 0x000fe200078e02ff */
[----:B------:R-:W-:Y:S01]  /*7790*/  F2FP.BF16.F32.PACK_AB R20, R164, R165 ;  /* 0x000000a5a414723e */ /* 0x000fe200000010ff */
        /* <DEDUP_REMOVED lines=16> */
[----:B------:R-:W-:Y:S01]  /*78a0*/  IMAD R152, R238, 0x29, RZ ;  /* 0x00000029ee987824 */ /* 0x000fe200078e02ff */
[-C--:B------:R-:W-:Y:S01]  /*78b0*/  LEA.HI.X.SX32 R243, R74, R135.reuse, 0x1, P5 ;  /* 0x000000874af37211 */ /* 0x080fe200028f0eff */
[C---:B------:R-:W-:Y:S01]  /*78c0*/  IMAD R220, R238.reuse, 0x52, RZ ;  /* 0x00000052eedc7824 */ /* 0x040fe200078e02ff */
[CC--:B------:R-:W-:Y:S01]  /*78d0*/  LEA R146, R238.reuse, -R238.reuse, 0x5 ;  /* 0x800000eeee927211 */ /* 0x0c0fe200078e28ff */
[C---:B------:R-:W-:Y:S01]  /*78e0*/  IMAD R218, R238.reuse, 0x54, RZ ;  /* 0x00000054eeda7824 */ /* 0x040fe200078e02ff */
[C---:B------:R-:W-:Y:S01]  /*78f0*/  SHF.L.U32 R147, R238.reuse, 0x5, RZ ;  /* 0x00000005ee937819 */ /* 0x040fe200000006ff */
[C---:B------:R-:W-:Y:S01]  /*7900*/  IMAD R153, R238.reuse, 0x2b, RZ ;  /* 0x0000002bee997824 */ /* 0x040fe200078e02ff */
[CC--:B------:R-:W-:Y:S01]  /*7910*/  LEA R148, R238.reuse, R238.reuse, 0x5 ;  /* 0x000000eeee947211 */ /* 0x0c0fe200078e28ff */
[C---:B------:R-:W-:Y:S01]  /*7920*/  IMAD R216, R238.reuse, 0x56, RZ ;  /* 0x00000056eed87824 */ /* 0x040fe200078e02ff */
[C---:B------:R-:W-:Y:S01]  /*7930*/  LEA R191, R238.reuse, -R238, 0x6 ;  /* 0x800000eeeebf7211 */ /* 0x040fe200078e30ff */
[C---:B------:R-:W-:Y:S01]  /*7940*/  IMAD R214, R238.reuse, 0x58, RZ ;  /* 0x00000058eed67824 */ /* 0x040fe200078e02ff */
[-C--:B------:R-:W-:Y:S01]  /*7950*/  LEA.HI.X.SX32 R247, R73, R135.reuse, 0x1, P4 ;  /* 0x0000008749f77211 */ /* 0x080fe200020f0eff */
[C---:B------:R-:W-:Y:S01]  /*7960*/  IMAD R154, R238.reuse, 0x2d, RZ ;  /* 0x0000002dee9a7824 */ /* 0x040fe200078e02ff */
[----:B------:R-:W-:Y:S01]  /*7970*/  LEA.HI.X.SX32 R245, R145, R135, 0x1, P6 ;  /* 0x0000008791f57211 */ /* 0x000fe200030f0eff */
[----:B------:R-:W-:Y:S01]  /*7980*/  IMAD R172, R238, 0x5a, RZ ;  /* 0x0000005aeeac7824 */ /* 0x000fe200078e02ff */
[-C--:B------:R-:W-:Y:S01]  /*7990*/  IADD3 R236, P5, PT, R236, R134.reuse, RZ ;  /* 0x00000086ecec7210 */ /* 0x080fe20007fbe0ff */
[----:B------:R-:W-:Y:S01]  /*79a0*/  IMAD R170, R238, 0x5c, RZ ;  /* 0x0000005ceeaa7824 */ /* 0x000fe200078e02ff */
[----:B------:R-:W-:Y:S01]  /*79b0*/  IADD3 R240, P4, PT, R88, R134, RZ ;  /* 0x0000008658f07210 */ /* 0x000fe20007f9e0ff */
[----:B------:R-:W-:-:S02]  /*79c0*/  IMAD R155, R238, 0x2f, RZ ;  /* 0x0000002fee9b7824 */ /* 0x000fc400078e02ff */
[C---:B------:R-:W-:Y:S02]  /*79d0*/  IMAD R168, R238.reuse, 0x5e, RZ ;  /* 0x0000005eeea87824 */ /* 0x040fe400078e02ff */
[C---:B------:R-:W-:Y:S02]  /*79e0*/  IMAD R166, R238.reuse, 0x60, RZ ;  /* 0x00000060eea67824 */ /* 0x040fe400078e02ff */
[C---:B------:R-:W-:Y:S02]  /*79f0*/  IMAD R156, R238.reuse, 0x31, RZ ;  /* 0x00000031ee9c7824 */ /* 0x040fe400078e02ff */
[C---:B------:R-:W-:Y:S02]  /*7a00*/  IMAD R164, R238.reuse, 0x62, RZ ;  /* 0x00000062eea47824 */ /* 0x040fe400078e02ff */
[C---:B------:R-:W-:Y:S02]  /*7a10*/  IMAD R162, R238.reuse, 0x64, RZ ;  /* 0x00000064eea27824 */ /* 0x040fe400078e02ff */
        /* <DEDUP_REMOVED lines=18> */
[C---:B------:R-:W-:Y:S01]  /*7b40*/  IMAD R190, R238.reuse, 0x7e, RZ ;  /* 0x0000007eeebe7824 */ /* 0x040fe200078e02ff */
[----:B------:R-:W-:-:S02]  /*7b50*/  LEA R238, P6, R238, R134, 0x6 ;  /* 0x00000086eeee7211 */ /* 0x000fc400078c30ff */
[-C--:B------:R-:W-:Y:S02]  /*7b60*/  LEA.HI.X.SX32 R237, R148, R135.reuse, 0x1, P5 ;  /* 0x0000008794ed7211 */ /* 0x080fe400028f0eff */
[-C--:B------:R-:W-:Y:S02]  /*7b70*/  LEA.HI.X.SX32 R241, R146, R135.reuse, 0x1, P4 ;  /* 0x0000008792f17211 */ /* 0x080fe400020f0eff */
[----:B------:R-:W-:Y:S02]  /*7b80*/  LEA.HI.X.SX32 R239, R147, R135, 0x1, P6 ;  /* 0x0000008793ef7211 */ /* 0x000fe400030f0eff */
[-C--:B------:R-:W-:Y:S02]  /*7b90*/  IADD3 R230, P5, PT, R230, R134.reuse, RZ ;  /* 0x00000086e6e67210 */ /* 0x080fe40007fbe0ff */
[-C--:B------:R-:W-:Y:S02]  /*7ba0*/  IADD3 R234, P4, PT, R234, R134.reuse, RZ ;  /* 0x00000086eaea7210 */ /* 0x080fe40007f9e0ff */
[----:B------:R-:W-:-:S02]  /*7bb0*/  IADD3 R232, P6, PT, R232, R134, RZ ;  /* 0x00000086e8e87210 */ /* 0x000fc40007fde0ff */
        /* <DEDUP_REMOVED lines=16> */
[----:B------:R-:W-:Y:S02]  /*7cc0*/  PRMT R116, RZ, 0x7610, R116 ;  /* 0x00007610ff747816 */ /* 0x000fe40000000074 */
[----:B------:R-:W-:-:S02]  /*7cd0*/  IADD3 R216, P4, PT, R216, R134, RZ ;  /* 0x00000086d8d87210 */ /* 0x000fc40007f9e0ff */
[-C--:B------:R-:W-:Y:S02]  /*7ce0*/  IADD3 R214, P6, PT, R214, R134.reuse, RZ ;  /* 0x00000086d6d67210 */ /* 0x080fe40007fde0ff */
[-C--:B------:R-:W-:Y:S01]  /*7cf0*/  LEA.HI.X.SX32 R173, R154, R135.reuse, 0x1, P5 ;  /* 0x000000879aad7211 */ /* 0x080fe200028f0eff */
[----:B------:R4:W5:Y:S01]  /*7d00*/  @P2 LDG.E.U16 R116, desc[UR28][R66.64] ;  /* 0x0000001c42742981 */ /* 0x000962000c1e1500 */
[-C--:B------:R-:W-:Y:S02]  /*7d10*/  LEA.HI.X.SX32 R217, R153, R135.reuse, 0x1, P4 ;  /* 0x0000008799d97211 */ /* 0x080fe400020f0eff */
[----:B------:R-:W-:Y:S02]  /*7d20*/  LEA.HI.X.SX32 R215, R80, R135, 0x1, P6 ;  /* 0x0000008750d77211 */ /* 0x000fe400030f0eff */
[-C--:B------:R-:W-:Y:S02]  /*7d30*/  IADD3 R166, P5, PT, R166, R134.reuse, RZ ;  /* 0x00000086a6a67210 */ /* 0x080fe40007fbe0ff */
[----:B------:R-:W-:-:S02]  /*7d40*/  IADD3 R170, P4, PT, R170, R134, RZ ;  /* 0x00000086aaaa7210 */ /* 0x000fc40007f9e0ff */
[-C--:B------:R-:W-:Y:S02]  /*7d50*/  IADD3 R168, P6, PT, R168, R134.reuse, RZ ;  /* 0x00000086a8a87210 */ /* 0x080fe40007fde0ff */
[-C--:B------:R-:W-:Y:S02]  /*7d60*/  LEA.HI.X.SX32 R167, R177, R135.reuse, 0x1, P5 ;  /* 0x00000087b1a77211 */ /* 0x080fe400028f0eff */
[-C--:B------:R-:W-:Y:S02]  /*7d70*/  LEA.HI.X.SX32 R171, R81, R135.reuse, 0x1, P4 ;  /* 0x0000008751ab7211 */ /* 0x080fe400020f0eff */
[----:B------:R-:W-:Y:S02]  /*7d80*/  LEA.HI.X.SX32 R169, R155, R135, 0x1, P6 ;  /* 0x000000879ba97211 */ /* 0x000fe400030f0eff */
[-C--:B------:R-:W-:Y:S02]  /*7d90*/  IADD3 R164, P4, PT, R164, R134.reuse, RZ ;  /* 0x00000086a4a47210 */ /* 0x080fe40007f9e0ff */
[----:B------:R-:W-:-:S02]  /*7da0*/  IADD3 R162, P6, PT, R162, R134, RZ ;  /* 0x00000086a2a27210 */ /* 0x000fc40007fde0ff */
[-C--:B------:R-:W-:Y:S02]  /*7db0*/  IADD3 R160, P5, PT, R160, R134.reuse, RZ ;  /* 0x00000086a0a07210 */ /* 0x080fe40007fbe0ff */
[-C--:B------:R-:W-:Y:S02]  /*7dc0*/  LEA.HI.X.SX32 R165, R156, R135.reuse, 0x1, P4 ;  /* 0x000000879ca57211 */ /* 0x080fe400020f0eff */
[-C--:B------:R-:W-:Y:S02]  /*7dd0*/  LEA.HI.X.SX32 R163, R82, R135.reuse, 0x1, P6 ;  /* 0x0000008752a37211 */ /* 0x080fe400030f0eff */
[-C--:B------:R-:W-:Y:S02]  /*7de0*/  IADD3 R156, P6, PT, R157, R134.reuse, RZ ;  /* 0x000000869d9c7210 */ /* 0x080fe40007fde0ff */
[----:B------:R-:W-:Y:S02]  /*7df0*/  LEA.HI.X.SX32 R161, R161, R135, 0x1, P5 ;  /* 0x00000087a1a17211 */ /* 0x000fe400028f0eff */
[----:B------:R-:W-:-:S02]  /*7e00*/  IADD3 R158, P4, PT, R158, R134, RZ ;  /* 0x000000869e9e7210 */ /* 0x000fc40007f9e0ff */
[-C--:B------:R-:W-:Y:S02]  /*7e10*/  IADD3 R154, P5, PT, R159, R134.reuse, RZ ;  /* 0x000000869f9a7210 */ /* 0x080fe40007fbe0ff */
[-C--:B------:R-:W-:Y:S02]  /*7e20*/  LEA.HI.X.SX32 R157, R180, R135.reuse, 0x1, P6 ;  /* 0x00000087b49d7211 */ /* 0x080fe400030f0eff */
[-C--:B------:R-:W-:Y:S02]  /*7e30*/  IADD3 R150, P6, PT, R179, R134.reuse, RZ ;  /* 0x00000086b3967210 */ /* 0x080fe40007fde0ff */
[-C--:B------:R-:W-:Y:S02]  /*7e40*/  LEA.HI.X.SX32 R159, R83, R135.reuse, 0x1, P4 ;  /* 0x00000087539f7211 */ /* 0x080fe400020f0eff */
        /* <DEDUP_REMOVED lines=14> */
[----:B------:R-:W-:Y:S02]  /*7f30*/  IADD3 R136, P5, PT, R190, R134, RZ ;  /* 0x00000086be887210 */ /* 0x000fe40007fbe0ff */
[----:B------:R-:W-:Y:S02]  /*7f40*/  LEA.HI.X.SX32 R139, R88, R135, 0x1, P6 ;  /* 0x00000087588b7211 */ /* 0x000fe400030f0eff */
[----:B------:R-:W-:Y:S02]  /*7f50*/  PRMT R110, RZ, 0x7610, R110 ;  /* 0x00007610ff6e7816 */ /* 0x000fe4000000006e */
[----:B------:R-:W-:Y:S02]  /*7f60*/  PRMT R105, RZ, 0x7610, R105 ;  /* 0x00007610ff697816 */ /* 0x000fe40000000069 */
[----:B------:R-:W-:Y:S02]  /*7f70*/  PRMT R101, RZ, 0x7610, R101 ;  /* 0x00007610ff657816 */ /* 0x000fe40000000065 */
[----:B------:R-:W-:Y:S01]  /*7f80*/  PRMT R97, RZ, 0x7610, R97 ;  /* 0x00007610ff617816 */ /* 0x000fe20000000061 */
[----:B------:R0:W5:Y:S01]  /*7f90*/  @P2 LDG.E.U16 R110, desc[UR28][R238.64] ;  /* 0x0000001cee6e2981 */ /* 0x000162000c1e1500 */
[----:B------:R-:W-:-:S02]  /*7fa0*/  PRMT R109, RZ, 0x7610, R109 ;  /* 0x00007610ff6d7816 */ /* 0x000fc4000000006d */
[----:B------:R-:W-:Y:S01]  /*7fb0*/  PRMT R104, RZ, 0x7610, R104 ;  /* 0x00007610ff687816 */ /* 0x000fe20000000068 */
[----:B------:R0:W5:Y:S01]  /*7fc0*/  @P2 LDG.E.U16 R105, desc[UR28][R222.64] ;  /* 0x0000001cde692981 */ /* 0x000162000c1e1500 */
[----:B------:R-:W-:Y:S02]  /*7fd0*/  PRMT R100, RZ, 0x7610, R100 ;  /* 0x00007610ff647816 */ /* 0x000fe40000000064 */
[----:B------:R-:W-:Y:S01]  /*7fe0*/  PRMT R96, RZ, 0x7610, R96 ;  /* 0x00007610ff607816 */ /* 0x000fe20000000060 */
[----:B------:R0:W5:Y:S01]  /*7ff0*/  @P2 LDG.E.U16 R101, desc[UR28][R166.64] ;  /* 0x0000001ca6652981 */ /* 0x000162000c1e1500 */
[----:B------:R-:W-:Y:S02]  /*8000*/  PRMT R113, RZ, 0x7610, R113 ;  /* 0x00007610ff717816 */ /* 0x000fe40000000071 */
[----:B------:R-:W-:Y:S01]  /*8010*/  PRMT R108, RZ, 0x7610, R108 ;  /* 0x00007610ff6c7816 */ /* 0x000fe2000000006c */
[----:B------:R0:W5:Y:S01]  /*8020*/  @P2 LDG.E.U16 R97, desc[UR28][R150.64] ;  /* 0x0000001c96612981 */ /* 0x000162000c1e1500 */
[----:B------:R-:W-:-:S02]  /*8030*/  PRMT R103, RZ, 0x7610, R103 ;  /* 0x00007610ff677816 */ /* 0x000fc40000000067 */
[----:B------:R-:W-:Y:S01]  /*8040*/  PRMT R99, RZ, 0x7610, R99 ;  /* 0x00007610ff637816 */ /* 0x000fe20000000063 */
[----:B------:R0:W5:Y:S01]  /*8050*/  @P2 LDG.E.U16 R109, desc[UR28][R236.64] ;  /* 0x0000001cec6d2981 */ /* 0x000162000c1e1500 */
[----:B------:R-:W-:Y:S01]  /*8060*/  PRMT R95, RZ, 0x7610, R95 ;  /* 0x00007610ff5f7816 */ /* 0x000fe2000000005f */
[--C-:B0-----:R-:W-:Y:S01]  /*8070*/  FFMA R130, R130, UR17, -R0.reuse ;  /* 0x0000001182827c23 */ /* 0x101fe20008000800 */
[--C-:B------:R-:W-:Y:S01]  /*8080*/  FFMA R131, R131, UR17, -R0.reuse ;  /* 0x0000001183837c23 */ /* 0x100fe20008000800 */
[--C-:B-1----:R-:W-:Y:S01]  /*8090*/  FFMA R128, R128, UR17, -R0.reuse ;  /* 0x0000001180807c23 */ /* 0x102fe20008000800 */
[--C-:B------:R-:W-:Y:S01]  /*80a0*/  FFMA R129, R129, UR17, -R0.reuse ;  /* 0x0000001181817c23 */ /* 0x100fe20008000800 */
[--C-:B--2---:R-:W-:Y:S01]  /*80b0*/  FFMA R124, R124, UR17, -R0.reuse ;  /* 0x000000117c7c7c23 */ /* 0x104fe20008000800 */
[--C-:B------:R-:W-:Y:S01]  /*80c0*/  FFMA R125, R125, UR17, -R0.reuse ;  /* 0x000000117d7d7c23 */ /* 0x100fe20008000800 */
[--C-:B---3--:R-:W-:Y:S01]  /*80d0*/  FFMA R126, R126, UR17, -R0.reuse ;  /* 0x000000117e7e7c23 */ /* 0x108fe20008000800 */
[----:B------:R-:W-:Y:S01]  /*80e0*/  FFMA R127, R127, UR17, -R0 ;  /* 0x000000117f7f7c23 */ /* 0x000fe20008000800 */
[----:B------:R-:W-:Y:S01]  /*80f0*/  FMUL R124, R124, 1.4426950216293334961 ;  /* 0x3fb8aa3b7c7c7820 */ /* 0x000fe20000400000 */
[----:B----4-:R-:W-:Y:S01]  /*8100*/  FMUL R66, R125, 1.4426950216293334961 ;  /* 0x3fb8aa3b7d427820 */ /* 0x010fe20000400000 */
[----:B------:R-:W-:Y:S01]  /*8110*/  PRMT R112, RZ, 0x7610, R112 ;  /* 0x00007610ff707816 */ /* 0x000fe20000000070 */
[----:B------:R0:W5:Y:S01]  /*8120*/  @P2 LDG.E.U16 R104, desc[UR28][R220.64] ;  /* 0x0000001cdc682981 */ /* 0x000162000c1e1500 */
[----:B------:R1:W2:Y:S01]  /*8130*/  MUFU.EX2 R177, R124 ;  /* 0x0000007c00b17308 */ /* 0x0002a20000000800 */
[----:B------:R-:W-:Y:S01]  /*8140*/  FMUL R126, R126, 1.4426950216293334961 ;  /* 0x3fb8aa3b7e7e7820 */ /* 0x000fe20000400000 */
[----:B------:R-:W-:Y:S01]  /*8150*/  FMUL R127, R127, 1.4426950216293334961 ;  /* 0x3fb8aa3b7f7f7820 */ /* 0x000fe20000400000 */
[----:B------:R-:W-:Y:S01]  /*8160*/  FMUL R67, R128, 1.4426950216293334961 ;  /* 0x3fb8aa3b80437820 */ /* 0x000fe20000400000 */
[----:B------:R-:W-:Y:S01]  /*8170*/  FMUL R125, R129, 1.4426950216293334961 ;  /* 0x3fb8aa3b817d7820 */ /* 0x000fe20000400000 */
[----:B------:R-:W-:Y:S01]  /*8180*/  PRMT R107, RZ, 0x7610, R107 ;  /* 0x00007610ff6b7816 */ /* 0x000fe2000000006b */
[----:B------:R0:W5:Y:S02]  /*8190*/  @P2 LDG.E.U16 R100, desc[UR28][R164.64] ;  /* 0x0000001ca4642981 */ /* 0x000164000c1e1500 */
[----:B------:R-:W3:Y:S01]  /*81a0*/  MUFU.EX2 R66, R66 ;  /* 0x0000004200427308 */ /* 0x000ee20000000800 */
[----:B-1----:R-:W-:Y:S01]  /*81b0*/  FMUL R124, R130, 1.4426950216293334961 ;  /* 0x3fb8aa3b827c7820 */ /* 0x002fe20000400000 */
[----:B------:R-:W-:Y:S01]  /*81c0*/  PRMT R102, RZ, 0x7610, R102 ;  /* 0x00007610ff667816 */ /* 0x000fe20000000066 */
[----:B------:R0:W5:Y:S01]  /*81d0*/  @P2 LDG.E.U16 R96, desc[UR28][R148.64] ;  /* 0x0000001c94602981 */ /* 0x000162000c1e1500 */
[----:B------:R-:W-:-:S02]  /*81e0*/  PRMT R98, RZ, 0x7610, R98 ;  /* 0x00007610ff627816 */ /* 0x000fc40000000062 */
[----:B------:R-:W-:Y:S01]  /*81f0*/  PRMT R94, RZ, 0x7610, R94 ;  /* 0x00007610ff5e7816 */ /* 0x000fe2000000005e */
[----:B------:R0:W5:Y:S01]  /*8200*/  @P2 LDG.E.U16 R113, desc[UR28][R250.64] ;  /* 0x0000001cfa712981 */ /* 0x000162000c1e1500 */
[----:B------:R1:W4:Y:S01]  /*8210*/  MUFU.EX2 R176, R126 ;  /* 0x0000007e00b07308 */ /* 0x0003220000000800 */
[----:B--2---:R-:W-:Y:S01]  /*8220*/  FADD R64, R177, R64 ;  /* 0x00000040b1407221 */ /* 0x004fe20000000000 */
[----:B------:R-:W-:Y:S01]  /*8230*/  PRMT R115, RZ, 0x7610, R115 ;  /* 0x00007610ff737816 */ /* 0x000fe20000000073 */
[----:B------:R0:W5:Y:S01]  /*8240*/  @P2 LDG.E.U16 R108, desc[UR28][R234.64] ;  /* 0x0000001cea6c2981 */ /* 0x000162000c1e1500 */
[----:B------:R-:W-:Y:S02]  /*8250*/  PRMT R111, RZ, 0x7610, R111 ;  /* 0x00007610ff6f7816 */ /* 0x000fe4000000006f */
[----:B------:R-:W-:Y:S01]  /*8260*/  PRMT R106, RZ, 0x7610, R106 ;  /* 0x00007610ff6a7816 */ /* 0x000fe2000000006a */
[----:B------:R0:W5:Y:S01]  /*8270*/  @P2 LDG.E.U16 R103, desc[UR28][R218.64] ;  /* 0x0000001cda672981 */ /* 0x000162000c1e1500 */
[----:B------:R-:W2:Y:S01]  /*8280*/  MUFU.EX2 R127, R127 ;  /* 0x0000007f007f7308 */ /* 0x000ea20000000800 */
[----:B-1----:R-:W-:Y:S01]  /*8290*/  FMUL R126, R131, 1.4426950216293334961 ;  /* 0x3fb8aa3b837e7820 */ /* 0x002fe20000400000 */
[----:B---3--:R-:W-:Y:S01]  /*82a0*/  FADD R64, R66, R64 ;  /* 0x0000004042407221 */ /* 0x008fe20000000000 */
[----:B------:R-:W-:Y:S01]  /*82b0*/  PRMT R78, RZ, 0x7610, R78 ;  /* 0x00007610ff4e7816 */ /* 0x000fe2000000004e */
[----:B------:R0:W5:Y:S04]  /*82c0*/  @P2 LDG.E.U16 R99, desc[UR28][R162.64] ;  /* 0x0000001ca2632981 */ /* 0x000168000c1e1500 */
[----:B------:R-:W1:Y:S01]  /*82d0*/  MUFU.EX2 R67, R67 ;  /* 0x0000004300437308 */ /* 0x000e620000000800 */
[----:B------:R-:W-:Y:S01]  /*82e0*/  PRMT R74, RZ, 0x7610, R74 ;  /* 0x00007610ff4a7816 */ /* 0x000fe2000000004a */
[----:B------:R0:W5:Y:S01]  /*82f0*/  @P2 LDG.E.U16 R95, desc[UR28][R146.64] ;  /* 0x0000001c925f2981 */ /* 0x000162000c1e1500 */
[----:B------:R-:W-:-:S02]  /*8300*/  PRMT R70, RZ, 0x7610, R70 ;  /* 0x00007610ff467816 */ /* 0x000fc40000000046 */
[----:B------:R-:W-:Y:S01]  /*8310*/  PRMT R93, RZ, 0x7610, R93 ;  /* 0x00007610ff5d7816 */ /* 0x000fe2000000005d */
[----:B------:R0:W5:Y:S02]  /*8320*/  @P2 LDG.E.U16 R112, desc[UR28][R248.64] ;  /* 0x0000001cf8702981 */ /* 0x000164000c1e1500 */
[----:B------:R-:W3:Y:S01]  /*8330*/  MUFU.EX2 R125, R125 ;  /* 0x0000007d007d7308 */ /* 0x000ee20000000800 */
[----:B----4-:R-:W-:Y:S01]  /*8340*/  FADD R65, R176, R64 ;  /* 0x00000040b0417221 */ /* 0x010fe20000000000 */
[----:B------:R-:W-:Y:S01]  /*8350*/  PRMT R90, RZ, 0x7610, R90 ;  /* 0x00007610ff5a7816 */ /* 0x000fe2000000005a */
[----:B------:R0:W5:Y:S01]  /*8360*/  @P2 LDG.E.U16 R107, desc[UR28][R232.64] ;  /* 0x0000001ce86b2981 */ /* 0x000162000c1e1500 */
[----:B------:R-:W-:Y:S02]  /*8370*/  PRMT R87, RZ, 0x7610, R87 ;  /* 0x00007610ff577816 */ /* 0x000fe40000000057 */
[----:B------:R-:W-:Y:S01]  /*8380*/  PRMT R84, RZ, 0x7610, R84 ;  /* 0x00007610ff547816 */ /* 0x000fe20000000054 */
[----:B------:R0:W5:Y:S01]  /*8390*/  @P2 LDG.E.U16 R102, desc[UR28][R216.64] ;  /* 0x0000001cd8662981 */ /* 0x000162000c1e1500 */
[----:B------:R-:W-:Y:S01]  /*83a0*/  MUFU.EX2 R124, R124 ;  /* 0x0000007c007c7308 */ /* 0x000fe20000000800 */
[----:B------:R-:W-:-:S02]  /*83b0*/  PRMT R81, RZ, 0x7610, R81 ;  /* 0x00007610ff517816 */ /* 0x000fc40000000051 */
[----:B------:R-:W-:Y:S01]  /*83c0*/  PRMT R77, RZ, 0x7610, R77 ;  /* 0x00007610ff4d7816 */ /* 0x000fe2000000004d */
[----:B------:R0:W5:Y:S04]  /*83d0*/  @P2 LDG.E.U16 R98, desc[UR28][R160.64] ;  /* 0x0000001ca0622981 */ /* 0x000168000c1e1500 */
[----:B------:R-:W4:Y:S01]  /*83e0*/  MUFU.EX2 R126, R126 ;  /* 0x0000007e007e7308 */ /* 0x000f220000000800 */
        /* <DEDUP_REMOVED lines=27> */
[-C--:B------:R-:W-:Y:S01]  /*85a0*/  LEA.HI.X.SX32 R141, R193, R135.reuse, 0x1, P4 ;  /* 0x00000087c18d7211 */ /* 0x080fe200020f0eff */
[----:B------:R0:W5:Y:S01]  /*85b0*/  @P2 LDG.E.U16 R87, desc[UR28][R206.64] ;  /* 0x0000001cce572981 */ /* 0x000162000c1e1500 */
[----:B------:R-:W-:Y:S02]  /*85c0*/  LEA.HI.X.SX32 R137, R191, R135, 0x1, P5 ;  /* 0x00000087bf897211 */ /* 0x000fe400028f0eff */
[----:B------:R-:W-:Y:S01]  /*85d0*/  F2FP.BF16.F32.PACK_AB R64, R66, R177 ;  /* 0x000000b14240723e */ /* 0x000fe200000010ff */
[C---:B--2---:R-:W-:Y:S01]  /*85e0*/  FADD R66, R127.reuse, R65 ;  /* 0x000000417f427221 */ /* 0x044fe20000000000 */
[----:B------:R0:W5:Y:S01]  /*85f0*/  @P2 LDG.E.U16 R84, desc[UR28][R244.64] ;  /* 0x0000001cf4542981 */ /* 0x000162000c1e1500 */
[----:B------:R-:W-:-:S02]  /*8600*/  F2FP.BF16.F32.PACK_AB R65, R127, R176 ;  /* 0x000000b07f41723e */ /* 0x000fc400000010ff */
[----:B-1----:R-:W-:Y:S01]  /*8610*/  FADD R127, R67, R66 ;  /* 0x00000042437f7221 */ /* 0x002fe20000000000 */
[----:B------:R0:W5:Y:S01]  /*8620*/  @P2 LDG.E.U16 R81, desc[UR28][R228.64] ;  /* 0x0000001ce4512981 */ /* 0x000162000c1e1500 */
[----:B---3--:R-:W-:-:S03]  /*8630*/  F2FP.BF16.F32.PACK_AB R66, R125, R67 ;  /* 0x000000437d42723e */ /* 0x008fc600000010ff */
[----:B------:R0:W5:Y:S01]  /*8640*/  @P2 LDG.E.U16 R77, desc[UR28][R172.64] ;  /* 0x0000001cac4d2981 */ /* 0x000162000c1e1500 */
[----:B----4-:R-:W-:-:S03]  /*8650*/  F2FP.BF16.F32.PACK_AB R67, R126, R124 ;  /* 0x0000007c7e43723e */ /* 0x010fc600000010ff */
[----:B------:R0:W5:Y:S04]  /*8660*/  @P2 LDG.E.U16 R73, desc[UR28][R156.64] ;  /* 0x0000001c9c492981 */ /* 0x000168000c1e1500 */
        /* <DEDUP_REMOVED lines=16> */
[----:B------:R0:W5:Y:S01]  /*8770*/  @P2 LDG.E.U16 R2, desc[UR28][R136.64] ;  /* 0x0000001c88022981 */ /* 0x000162000c1e1500 */
[----:B------:R-:W-:Y:S05]  /*8780*/  @!P2 BRA `(.L_x_9) ;  /* 0x000000000004a947 */ /* 0x000fea0003800000 */
[----:B-----5:R1:W-:Y:S02]  /*8790*/  STTM.x64 tmem[UR12+0xc0], R4 ;  /* 0x0000c004000079ed */ /* 0x0203e4000834000c */
.L_x_9:
[C---:B-1---5:R-:W-:Y:S01]  /*87a0*/  LOP3.LUT R5, R132.reuse, 0x10, RZ, 0x3c, !PT ;  /* 0x0000001084057812 */ /* 0x062fe200078e3cff */
[----:B------:R-:W-:Y:S01]  /*87b0*/  STS.U16 [R132+UR14+0x5000], R110 ;  /* 0x0050006e84007988 */ /* 0x000fe2000800040e */
[C---:B------:R-:W-:Y:S01]  /*87c0*/  LOP3.LUT R4, R132.reuse, 0x20, RZ, 0x3c, !PT ;  /* 0x0000002084047812 */ /* 0x040fe200078e3cff */
[----:B------:R-:W-:Y:S02]  /*87d0*/  UIADD3 UR4, UPT, UPT, UR7, -0x80, URZ ;  /* 0xffffff8007047890 */ /* 0x000fe4000fffe0ff */
        /* <DEDUP_REMOVED lines=57> */
[----:B-1----:R-:W-:-:S03]  /*8b70*/  FADD R4, -R0, -INF ;  /* 0xff80000000047421 */ /* 0x002fc60000000100 */
[----:B------:R-:W-:Y:S01]  /*8b80*/  STS.U16 [R252+UR14+0x4b80], R85 ;  /* 0x004b8055fc007988 */ /* 0x000fe2000800040e */
[----:B------:R-:W-:-:S03]  /*8b90*/  FMUL R4, R4, 1.4426950216293334961 ;  /* 0x3fb8aa3b04047820 */ /* 0x000fc60000400000 */
[----:B------:R-:W-:Y:S04]  /*8ba0*/  STS.U16 [R252+UR14+0x4f80], R82 ;  /* 0x004f8052fc007988 */ /* 0x000fe8000800040e */
[----:B------:R-:W-:Y:S04]  /*8bb0*/  STS.U16 [R252+UR14+0x5380], R79 ;  /* 0x0053804ffc007988 */ /* 0x000fe8000800040e */
[----:B------:R-:W-:Y:S04]  /*8bc0*/  STS.U16 [R252+UR14+0x5780], R75 ;  /* 0x0057804bfc007988 */ /* 0x000fe8000800040e */
[----:B------:R-:W-:Y:S04]  /*8bd0*/  STS.U16 [R252+UR14+0x5b80], R71 ;  /* 0x005b8047fc007988 */ /* 0x000fe8000800040e */
[----:B------:R1:W-:Y:S01]  /*8be0*/  STS.U16 [R252+UR14+0x5f80], R2 ;  /* 0x005f8002fc007988 */ /* 0x0003e2000800040e */
[----:B------:R-:W2:Y:S01]  /*8bf0*/  FENCE.VIEW.ASYNC.T ;  /* 0x00000000000073c6 */ /* 0x000ea20000000200 */
[----:B-1----:R1:W3:Y:S01]  /*8c00*/  MUFU.EX2 R2, R4 ;  /* 0x0000000400027308 */ /* 0x0022e20000000800 */
[----:B--2---:R-:W-:Y:S06]  /*8c10*/  BAR.SYNC.DEFER_BLOCKING 0x0 ;  /* 0x0000000000007b1d */ /* 0x004fec0000010000 */
[----:B-1----:R-:W1:Y:S01]  /*8c20*/  LDTM.x64 R4, tmem[UR12] ;  /* 0x0000000c000479ee */ /* 0x002e620008340000 */
[----:B------:R-:W-:Y:S01]  /*8c30*/  NOP ;  /* 0x0000000000007918 */ /* 0x000fe20000000000 */
[----:B------:R-:W-:Y:S05]  /*8c40*/  @!P2 BRA `(.L_x_10) ;  /* 0x000000040004a947 */ /* 0x000fea0003800000 */
[C---:B-1-3--:R-:W-:Y:S01]  /*8c50*/  FMUL R4, R2.reuse, R4 ;  /* 0x0000000402047220 */ /* 0x04afe20000400000 */
[C---:B------:R-:W-:Y:S01]  /*8c60*/  FMUL R5, R2.reuse, R5 ;  /* 0x0000000502057220 */ /* 0x040fe20000400000 */
        /* <DEDUP_REMOVED lines=61> */
[----:B------:R-:W-:-:S04]  /*9040*/  FMUL R67, R2, R67 ;  /* 0x0000004302437220 */ /* 0x000fc80000400000 */
[----:B------:R2:W-:Y:S03]  /*9050*/  STTM.x64 tmem[UR12], R4 ;  /* 0x00000004000079ed */ /* 0x0005e6000834000c */
.L_x_10:
[----:B-1----:R-:W1:Y:S02]  /*9060*/  FENCE.VIEW.ASYNC.T ;  /* 0x00000000000073c6 */ /* 0x002e640000000200 */
[----:B-1----:R-:W-:Y:S01]  /*9070*/  BAR.SYNC.DEFER_BLOCKING 0x0 ;  /* 0x0000000000007b1d */ /* 0x002fe20000010000 */
[----:B--2---:R-:W-:Y:S01]  /*9080*/  FADD R4, R125, R127 ;  /* 0x0000007f7d047221 */ /* 0x004fe20000000000 */
[----:B------:R-:W-:Y:S02]  /*9090*/  UISETP.GE.AND UP1, UPT, UR4, 0x1, UPT ;  /* 0x000000010400788c */ /* 0x000fe4000bf26270 */
[----:B------:R-:W-:Y:S01]  /*90a0*/  UIADD3 UR20, UPT, UPT, UR13, 0xc0, URZ ;  /* 0x000000c00d147890 */ /* 0x000fe2000fffe0ff */
[----:B------:R-:W-:-:S04]  /*90b0*/  FADD R4, R124, R4 ;  /* 0x000000047c047221 */ /* 0x000fc80000000000 */
[----:B------:R-:W-:-:S04]  /*90c0*/  FADD R4, R126, R4 ;  /* 0x000000047e047221 */ /* 0x000fc80000000000 */
[----:B---3--:R-:W-:Y:S01]  /*90d0*/  FADD R2, R2, R4 ;  /* 0x0000000402027221 */ /* 0x008fe20000000000 */
[----:B------:R1:W-:Y:S06]  /*90e0*/  MEMBAR.ALL.CTA ;  /* 0x0000000000007992 */ /* 0x0003ec0000008000 */
[----:B-1----:R-:W1:Y:S02]  /*90f0*/  FENCE.VIEW.ASYNC.S ;  /* 0x00000000000073c6 */ /* 0x002e640000000000 */
[----:B-1----:R-:W-:Y:S06]  /*9100*/  BAR.SYNC.DEFER_BLOCKING 0x0 ;  /* 0x0000000000007b1d */ /* 0x002fec0000010000 */
[----:B------:R-:W-:Y:S05]  /*9110*/  @!P3 BRA `(.L_x_11) ;  /* 0x0000000000ccb947 */ /* 0x000fea0003800000 */
[----:B------:R-:W-:Y:S01]  /*9120*/  UIADD3 UR5, UPT, UPT, UR14, 0x4000, URZ ;  /* 0x000040000e057890 */ /* 0x000fe2000fffe0ff */
[----:B------:R-:W-:Y:S01]  /*9130*/  UMOV UR4, URZ ;  /* 0x000000ff00047c82 */ /* 0x000fe20008000000 */
[----:B------:R-:W-:Y:S02]  /*9140*/  UIADD3 UR7, UPT, UPT, UR13, 0xc8, URZ ;  /* 0x000000c80d077890 */ /* 0x000fe4000fffe0ff */
[----:B------:R-:W-:Y:S02]  /*9150*/  USHF.R.U32.HI UR5, URZ, 0x4, UR5 ;  /* 0x00000004ff057899 */ /* 0x000fe40008011605 */
[----:B------:R-:W-:Y:S02]  /*9160*/  UIADD3 UR8, UPT, UPT, UR13, 0xd0, URZ ;  /* 0x000000d00d087890 */ /* 0x000fe4000fffe0ff */
[----:B------:R-:W-:Y:S02]  /*9170*/  USGXT.U32 UR18, UR5, 0xe ;  /* 0x0000000e0512789a */ /* 0x000fe40008000000 */
[----:B------:R-:W-:-:S02]  /*9180*/  UIADD3 UR40, UPT, UPT, UR13, 0xd8, URZ ;  /* 0x000000d80d287890 */ /* 0x000fc4000fffe0ff */
[----:B------:R-:W-:Y:S02]  /*9190*/  UIADD3 UR38, UP2, UPT, UR18, 0x2, URZ ;  /* 0x0000000212267890 */ /* 0x000fe4000ff5e0ff */
[----:B------:R-:W-:Y:S02]  /*91a0*/  UIADD3 UR41, UPT, UPT, UR13, 0xe0, URZ ;  /* 0x000000e00d297890 */ /* 0x000fe4000fffe0ff */
[----:B------:R-:W-:Y:S02]  /*91b0*/  UIADD3.X UR39, UPT, UPT, UR4, 0x40004040, URZ, UP2, !UPT ;  /* 0x4000404004277890 */ /* 0x000fe400097fe4ff */
[----:B------:R-:W-:Y:S02]  /*91c0*/  UIADD3 UR52, UP2, UPT, UR38, 0x2, URZ ;  /* 0x0000000226347890 */ /* 0x000fe4000ff5e0ff */
[----:B------:R-:W-:Y:S02]  /*91d0*/  UIADD3 UR54, UP3, UPT, UR38, 0x4, URZ ;  /* 0x0000000426367890 */ /* 0x000fe4000ff7e0ff */
[----:B------:R-:W-:-:S02]  /*91e0*/  UIADD3.X UR53, UPT, UPT, UR39, URZ, URZ, UP2, !UPT ;  /* 0x000000ff27357290 */ /* 0x000fc400097fe4ff */
[----:B------:R-:W-:Y:S01]  /*91f0*/  UIADD3.X UR55, UPT, UPT, UR39, URZ, URZ, UP3, !UPT ;  /* 0x000000ff27377290 */ /* 0x000fe20009ffe4ff */
[----:B------:R-:W-:Y:S01]  /*9200*/  UMOV UR4, UR11 ;  /* 0x0000000b00047c82 */ /* 0x000fe20008000000 */
[----:B------:R-:W-:Y:S01]  /*9210*/  UMOV UR5, URZ ;  /* 0x000000ff00057c82 */ /* 0x000fe20008000000 */
[----:B------:R-:W-:Y:S02]  /*9220*/  UIADD3.64 UR42, UPT, UPT, UR38, 0x1fe, URZ ;  /* 0x000001fe262a7897 */ /* 0x000fe4000fffe0ff */
[----:B------:R-:W-:Y:S02]  /*9230*/  UIADD3 UR46, UPT, UPT, UR13, 0xe8, URZ ;  /* 0x000000e80d2e7890 */ /* 0x000fe4000fffe0ff */
[----:B------:R-:W-:Y:S02]  /*9240*/  UIADD3.64 UR44, UPT, UPT, UR38, 0x200, URZ ;  /* 0x00000200262c7897 */ /* 0x000fe4000fffe0ff */
[----:B------:R-:W-:Y:S01]  /*9250*/  UIADD3 UR47, UPT, UPT, UR13, 0xf0, URZ ;  /* 0x000000f00d2f7890 */ /* 0x000fe2000fffe0ff */
[----:B------:R-:W-:Y:S01]  /*9260*/  UMOV UR51, UR4 ;  /* 0x0000000400337c82 */ /* 0x000fe20008000000 */
[----:B------:R-:W-:Y:S01]  /*9270*/  UIADD3.64 UR48, UPT, UPT, UR38, 0x202, URZ ;  /* 0x0000020226307897 */ /* 0x000fe2000fffe0ff */
[----:B------:R-:W-:Y:S01]  /*9280*/  UMOV UR16, 0x0 ;  /* 0x0000000000107882 */ /* 0x000fe20000000000 */
[----:B------:R-:W-:Y:S01]  /*9290*/  UMOV UR17, 0x8100490 ;  /* 0x0810049000117882 */ /* 0x000fe20000000000 */
[----:B------:R-:W-:Y:S01]  /*92a0*/  UIADD3 UR50, UPT, UPT, UR13, 0xf8, URZ ;  /* 0x000000f80d327890 */ /* 0x000fe2000fffe0ff */
[----:B------:R-:W-:Y:S01]  /*92b0*/  UMOV UR19, 0x40004040 ;  /* 0x4000404000137882 */ /* 0x000fe20000000000 */
[----:B------:R-:W-:Y:S01]  /*92c0*/  UIADD3.64 UR4, UPT, UPT, UR38, 0x204, URZ ;  /* 0x0000020426047897 */ /* 0x000fe2000fffe0ff */
[----:B------:R1:W-:Y:S01]  /*92d0*/  UTCHMMA tmem[UR20], gdesc[UR18], tmem[UR13], tmem[UR16], idesc[UR17], UPT ;  /* 0x00ff1012140079ea */ /* 0x0003e2000b80000d */
[----:B------:R-:W-:Y:S01]  /*92e0*/  UMOV UR22, 0x0 ;  /* 0x0000000000167882 */ /* 0x000fe20000000000 */
[----:B------:R-:W-:Y:S01]  /*92f0*/  UMOV UR23, 0x8100490 ;  /* 0x0810049000177882 */ /* 0x000fe20000000000 */
[----:B------:R-:W-:Y:S01]  /*9300*/  UMOV UR30, 0x0 ;  /* 0x00000000001e7882 */ /* 0x000fe20000000000 */
[----:B------:R-:W-:Y:S01]  /*9310*/  UMOV UR31, 0x8100490 ;  /* 0x08100490001f7882 */ /* 0x000fe20000000000 */
[----:B------:R-:W-:Y:S01]  /*9320*/  UMOV UR26, 0x0 ;  /* 0x00000000001a7882 */ /* 0x000fe20000000000 */
[----:B------:R-:W-:Y:S01]  /*9330*/  UMOV UR27, 0x8100490 ;  /* 0x08100490001b7882 */ /* 0x000fe20000000000 */
[----:B------:R1:W-:Y:S01]  /*9340*/  UTCHMMA tmem[UR7], gdesc[UR38], tmem[UR13], tmem[UR22], idesc[UR23], UPT ;  /* 0x00ff1626070079ea */ /* 0x0003e2000b80000d */
        /* <DEDUP_REMOVED lines=12> */
[----:B------:R1:W-:Y:S01]  /*9410*/  UTCHMMA tmem[UR47], gdesc[UR48], tmem[UR13], tmem[UR36], idesc[UR37], UPT ;  /* 0x00ff24302f0079ea */ /* 0x0003e2000b80000d */
[----:B------:R1:W-:Y:S01]  /*9420*/  UTCHMMA tmem[UR50], gdesc[UR4], tmem[UR13], tmem[UR34], idesc[UR35], UPT ;  /* 0x00ff2204320079ea */ /* 0x0003e2000b80000d */
[----:B------:R1:W-:Y:S01]  /*9430*/  UTCBAR [UR51], URZ ;  /* 0x000000ff330073e9 */ /* 0x0003e200080000ff */
[----:B------:R-:W-:Y:S01]  /*9440*/  NOP ;  /* 0x0000000000007918 */ /* 0x000fe20000000000 */
.L_x_11:
[----:B------:R-:W-:Y:S01]  /*9450*/  FSEL R0, R0, -INF , P2 ;  /* 0xff80000000007808 */ /* 0x000fe20001000000 */
[----:B-1----:R-:W-:Y:S01]  /*9460*/  UMOV UR7, URZ ;  /* 0x000000ff00077c82 */ /* 0x002fe20008000000 */
[----:B------:R-:W-:Y:S01]  /*9470*/  FSEL R133, R2, 1, P2 ;  /* 0x3f80000002857808 */ /* 0x000fe20001000000 */
[----:B------:R-:W-:Y:S06]  /*9480*/  BRA.U !UP1, `(.L_x_12) ;  /* 0x0000005d09007547 */ /* 0x000fec000b800000 */
[----:B------:R-:W-:Y:S01]  /*9490*/  USHF.R.U32.HI UR24, URZ, 0x4, UR6 ;  /* 0x00000004ff187899 */ /* 0x000fe20008011606 */
[----:B0-----:R-:W-:Y:S01]  /*94a0*/  HFMA2 R196, -RZ, RZ, 0, 0 ;  /* 0x00000000ffc47431 */ /* 0x001fe200000001ff */
[----:B------:R-:W-:Y:S01]  /*94b0*/  UIADD3 UR7, UPT, UPT, UR14, 0xc000, URZ ;  /* 0x0000c0000e077890 */ /* 0x000fe2000fffe0ff */
[----:B------:R-:W-:Y:S01]  /*94c0*/  SHF.L.U32 R2, R3, 0x7, RZ ;  /* 0x0000000703027819 */ /* 0x000fe200000006ff */
[----:B------:R-:W-:Y:S01]  /*94d0*/  USHF.R.U32.HI UR16, URZ, 0x4, UR14 ;  /* 0x00000004ff107899 */ /* 0x000fe2000801160e */
[----:B------:R-:W-:Y:S01]  /*94e0*/  MOV R174, R0 ;  /* 0x0000000000ae7202 */ /* 0x000fe20000000f00 */
[----:B------:R-:W-:Y:S02]  /*94f0*/  USGXT.U32 UR24, UR24, 0xe ;  /* 0x0000000e1818789a */ /* 0x000fe40008000000 */
[----:B------:R-:W-:Y:S02]  /*9500*/  USHF.R.U32.HI UR7, URZ, 0x4, UR7 ;  /* 0x00000004ff077899 */ /* 0x000fe40008011607 */
[----:B------:R-:W-:-:S02]  /*9510*/  USGXT.U32 UR16, UR16, 0xe ;  /* 0x0000000e1010789a */ /* 0x000fc40008000000 */
[----:B------:R-:W-:Y:S02]  /*9520*/  UIADD3 UR18, UP2, UPT, UR24, 0x2, URZ ;  /* 0x0000000218127890 */ /* 0x000fe4000ff5e0ff */
[----:B------:R-:W-:Y:S01]  /*9530*/  USGXT.U32 UR22, UR7, 0xe ;  /* 0x0000000e0716789a */ /* 0x000fe20008000000 */
[----:B------:R-:W-:Y:S01]  /*9540*/  UMOV UR4, URZ ;  /* 0x000000ff00047c82 */ /* 0x000fe20008000000 */
[----:B------:R-:W-:Y:S02]  /*9550*/  ULOP3.LUT UR26, UR16, 0x2000000, URZ, 0xfc, !UPT ;  /* 0x02000000101a7892 */ /* 0x000fe4000f8efcff */
[----:B------:R-:W-:Y:S02]  /*9560*/  USHF.L.U32 UR9, UR9, 0x7, URZ ;  /* 0x0000000709097899 */ /* 0x000fe400080006ff */
[----:B------:R-:W-:Y:S02]  /*9570*/  UIADD3 UR16, UP3, UPT, UR16, 0x2000080, URZ ;  /* 0x0200008010107890 */ /* 0x000fe4000ff7e0ff */
[----:B------:R-:W-:-:S02]  /*9580*/  UIADD3.X UR19, UPT, UPT, UR4, 0x40004040, URZ, UP2, !UPT ;  /* 0x4000404004137890 */ /* 0x000fc400097fe4ff */
[----:B------:R-:W-:Y:S01]  /*9590*/  UIADD3 UR32, UP2, UPT, UR22, 0x2, URZ ;  /* 0x0000000216207890 */ /* 0x000fe2000ff5e0ff */
[----:B------:R-:W-:Y:S01]  /*95a0*/  MOV R3, UR9 ;  /* 0x0000000900037c02 */ /* 0x000fe20008000f00 */
[----:B------:R-:W-:Y:S01]  /*95b0*/  UMOV UR6, URZ ;  /* 0x000000ff00067c82 */ /* 0x000fe20008000000 */
[----:B------:R-:W-:Y:S01]  /*95c0*/  UMOV UR5, URZ ;  /* 0x000000ff00057c82 */ /* 0x000fe20008000000 */
[----:B------:R-:W-:Y:S02]  /*95d0*/  UIADD3.X UR17, UPT, UPT, UR6, 0x40004040, URZ, UP3, !UPT ;  /* 0x4000404006117890 */ /* 0x000fe40009ffe4ff */
[----:B------:R-:W-:Y:S02]  /*95e0*/  UIADD3 UR30, UP3, UPT, UR16, 0x80, URZ ;  /* 0x00000080101e7890 */ /* 0x000fe4000ff7e0ff */
[----:B------:R-:W-:Y:S02]  /*95f0*/  UIADD3 UR34, UP4, UPT, UR16, 0x100, URZ ;  /* 0x0000010010227890 */ /* 0x000fe4000ff9e0ff */
[----:B------:R-:W-:-:S02]  /*9600*/  UIADD3.X UR33, UPT, UPT, UR5, 0x40004040, URZ, UP2, !UPT ;  /* 0x4000404005217890 */ /* 0x000fc400097fe4ff */
[----:B------:R-:W-:Y:S01]  /*9610*/  UISETP.NE.U32.AND UP1, UPT, UR21, URZ, UPT ;  /* 0x000000ff1500728c */ /* 0x000fe2000bf25070 */
[----:B------:R-:W0:Y:S01]  /*9620*/  LDCU UR27, c[0x0][0x3f0] ;  /* 0x00007e00ff1b77ac */ /* 0x000e220008000800 */
[----:B------:R-:W1:Y:S01]  /*9630*/  LDCU UR66, c[0x0][0x3a8] ;  /* 0x00007500ff4277ac */ /* 0x000e620008000800 */
[----:B------:R-:W-:Y:S02]  /*9640*/  UIADD3.X UR31, UPT, UPT, UR17, URZ, URZ, UP3, !UPT ;  /* 0x000000ff111f7290 */ /* 0x000fe40009ffe4ff */
[----:B------:R-:W-:Y:S02]  /*9650*/  UIADD3.X UR35, UPT, UPT, UR17, URZ, URZ, UP4, !UPT ;  /* 0x000000ff11237290 */ /* 0x000fe4000a7fe4ff */
[----:B------:R-:W-:Y:S02]  /*9660*/  UIADD3.64 UR36, UPT, UPT, UR18, 0x2, URZ ;  /* 0x0000000212247897 */ /* 0x000fe4000fffe0ff */
[----:B------:R-:W-:Y:S02]  /*9670*/  UIADD3.64 UR38, UPT, UPT, UR18, 0x4, URZ ;  /* 0x0000000412267897 */ /* 0x000fe4000fffe0ff */
[----:B------:R-:W-:-:S02]  /*9680*/  UIADD3.64 UR40, UPT, UPT, UR32, 0x2, URZ ;  /* 0x0000000220287897 */ /* 0x000fc4000fffe0ff */
[----:B------:R-:W-:Y:S02]  /*9690*/  UIADD3.64 UR42, UPT, UPT, UR32, 0x4, URZ ;  /* 0x00000004202a7897 */ /* 0x000fe4000fffe0ff */
[----:B------:R-:W-:Y:S02]  /*96a0*/  UIADD3.64 UR44, UPT, UPT, UR32, 0x1fe, URZ ;  /* 0x000001fe202c7897 */ /* 0x000fe4000fffe0ff */
[----:B------:R-:W-:Y:S02]  /*96b0*/  UIADD3.64 UR46, UPT, UPT, UR32, 0x200, URZ ;  /* 0x00000200202e7897 */ /* 0x000fe4000fffe0ff */
[----:B------:R-:W-:Y:S02]  /*96c0*/  UIADD3.64 UR48, UPT, UPT, UR32, 0x202, URZ ;  /* 0x0000020220307897 */ /* 0x000fe4000fffe0ff */
[----:B------:R-:W-:Y:S01]  /*96d0*/  UIADD3.64 UR50, UPT, UPT, UR32, 0x204, URZ ;  /* 0x0000020420327897 */ /* 0x000fe2000fffe0ff */
[----:B01----:R-:W-:-:S11]  /*96e0*/  UMOV UR21, 0x1 ;  /* 0x0000000100157882 */ /* 0x003fd60000000000 */
.L_x_17:
[----:B------:R-:W2:Y:S04]  /*96f0*/  LDL.64 R10, [R1+0x2c0] ;  /* 0x0002c000010a7983 */ /* 0x000ea80000100a00 */
[----:B------:R-:W3:Y:S04]  /*9700*/  LDL.64 R6, [R1+0x260] ;  /* 0x0002600001067983 */ /* 0x000ee80000100a00 */
[----:B------:R-:W4:Y:S04]  /*9710*/  LDL.64 R26, [R1+0x240] ;  /* 0x00024000011a7983 */ /* 0x000f280000100a00 */
[----:B------:R-:W5:Y:S04]  /*9720*/  LDL.64 R4, [R1+0x2a0] ;  /* 0x0002a00001047983 */ /* 0x000f680000100a00 */
[----:B------:R-:W4:Y:S04]  /*9730*/  LDL.64 R8, [R1+0x280] ;  /* 0x0002800001087983 */ /* 0x000f280000100a00 */
        /* <DEDUP_REMOVED lines=36> */
[----:B------:R-:W4:Y:S01]  /*9980*/  LDL.64 R76, [R1+0x108] ;  /* 0x00010800014c7983 */ /* 0x000f220000100a00 */
[----:B--2---:R-:W-:-:S04]  /*9990*/  IMAD.WIDE R10, R2, 0x2, R10 ;  /* 0x00000002020a7825 */ /* 0x004fc800078e020a */
[C---:B---3--:R-:W-:Y:S01]  /*99a0*/  IMAD.WIDE R6, R2.reuse, 0x2, R6 ;  /* 0x0000000202067825 */ /* 0x048fe200078e0206 */
[----:B------:R4:W2:Y:S05]  /*99b0*/  LDG.E.U16 R0, desc[UR28][R10.64] ;  /* 0x0000001c0a007981 */ /* 0x0008aa000c1e1500 */
[----:B------:R-:W3:Y:S01]  /*99c0*/  LDG.E.U16 R6, desc[UR28][R6.64] ;  /* 0x0000001c06067981 */ /* 0x000ee2000c1e1500 */
[----:B-----5:R-:W-:-:S04]  /*99d0*/  IMAD.WIDE R4, R2, 0x2, R4 ;  /* 0x0000000202047825 */ /* 0x020fc800078e0204 */
[C---:B----4-:R-:W-:Y:S02]  /*99e0*/  IMAD.WIDE R10, R2.reuse, 0x2, R26 ;  /* 0x00000002020a7825 */ /* 0x050fe400078e021a */
[----:B------:R-:W4:Y:S02]  /*99f0*/  LDL.64 R26, [R1+0x2b8] ;  /* 0x0002b800011a7983 */ /* 0x000f240000100a00 */
[C---:B------:R-:W-:Y:S02]  /*9a00*/  IMAD.WIDE R8, R2.reuse, 0x2, R8 ;  /* 0x0000000202087825 */ /* 0x040fe400078e0208 */
[----:B------:R0:W5:Y:S04]  /*9a10*/  LDG.E.U16 R7, desc[UR28][R10.64] ;  /* 0x0000001c0a077981 */ /* 0x000168000c1e1500 */
[----:B------:R-:W2:Y:S01]  /*9a20*/  LDG.E.U16 R4, desc[UR28][R4.64] ;  /* 0x0000001c04047981 */ /* 0x000ea2000c1e1500 */
[----:B0-----:R-:W-:-:S03]  /*9a30*/  IMAD.WIDE R10, R2, 0x2, R22 ;  /* 0x00000002020a7825 */ /* 0x001fc600078e0216 */
[----:B------:R-:W2:Y:S04]  /*9a40*/  LDL.64 R22, [R1+0x258] ;  /* 0x0002580001167983 */ /* 0x000ea80000100a00 */
[----:B------:R0:W3:Y:S01]  /*9a50*/  LDG.E.U16 R5, desc[UR28][R8.64] ;  /* 0x0000001c08057981 */ /* 0x0000e2000c1e1500 */
[----:B------:R-:W-:-:S03]  /*9a60*/  IMAD.WIDE R14, R2, 0x2, R14 ;  /* 0x00000002020e7825 */ /* 0x000fc600078e020e */
[----:B------:R-:W3:Y:S01]  /*9a70*/  LDG.E.U16 R10, desc[UR28][R10.64] ;  /* 0x0000001c0a0a7981 */ /* 0x000ee2000c1e1500 */
[----:B0-----:R-:W-:-:S03]  /*9a80*/  IMAD.WIDE R8, R2, 0x2, R24 ;  /* 0x0000000202087825 */ /* 0x001fc600078e0218 */
[----:B------:R-:W3:Y:S04]  /*9a90*/  LDL.64 R24, [R1+0x278] ;  /* 0x0002780001187983 */ /* 0x000ee80000100a00 */
[----:B------:R0:W5:Y:S01]  /*9aa0*/  LDG.E.U16 R11, desc[UR28][R14.64] ;  /* 0x0000001c0e0b7981 */ /* 0x000162000c1e1500 */
[----:B------:R-:W-:-:S03]  /*9ab0*/  IMAD.WIDE R12, R2, 0x2, R12 ;  /* 0x00000002020c7825 */ /* 0x000fc600078e020c */
[----:B------:R-:W5:Y:S01]  /*9ac0*/  LDG.E.U16 R8, desc[UR28][R8.64] ;  /* 0x0000001c08087981 */ /* 0x000f62000c1e1500 */
[----:B------:R-:W-:-:S03]  /*9ad0*/  IMAD.WIDE R20, R2, 0x2, R20 ;  /* 0x0000000202147825 */ /* 0x000fc600078e0214 */
[----:B------:R-:W5:Y:S01]  /*9ae0*/  LDG.E.U16 R12, desc[UR28][R12.64] ;  /* 0x0000001c0c0c7981 */ /* 0x000f62000c1e1500 */
[----:B0-----:R-:W-:-:S03]  /*9af0*/  IMAD.WIDE R14, R2, 0x2, R28 ;  /* 0x00000002020e7825 */ /* 0x001fc600078e021c */
[----:B------:R-:W5:Y:S01]  /*9b00*/  LDL.64 R28, [R1+0x1f8] ;  /* 0x0001f800011c7983 */ /* 0x000f620000100a00 */
[----:B------:R-:W-:-:S03]  /*9b10*/  IMAD.WIDE R16, R2, 0x2, R16 ;  /* 0x0000000202107825 */ /* 0x000fc600078e0210 */
[----:B------:R-:W5:Y:S04]  /*9b20*/  LDG.E.U16 R14, desc[UR28][R14.64] ;  /* 0x0000001c0e0e7981 */ /* 0x000f68000c1e1500 */
[----:B------:R0:W5:Y:S01]  /*9b30*/  LDG.E.U16 R13, desc[UR28][R20.64] ;  /* 0x0000001c140d7981 */ /* 0x000162000c1e1500 */
[----:B------:R-:W-:-:S03]  /*9b40*/  IMAD.WIDE R18, R2, 0x2, R18 ;  /* 0x0000000202127825 */ /* 0x000fc600078e0212 */
[----:B------:R1:W5:Y:S04]  /*9b50*/  LDG.E.U16 R9, desc[UR28][R16.64] ;  /* 0x0000001c10097981 */ /* 0x000368000c1e1500 */
[----:B------:R1:W5:Y:S01]  /*9b60*/  LDG.E.U16 R15, desc[UR28][R18.64] ;  /* 0x0000001c120f7981 */ /* 0x000362000c1e1500 */
[----:B0-----:R-:W-:-:S03]  /*9b70*/  IMAD.WIDE R20, R2, 0x2, R36 ;  /* 0x0000000202147825 */ /* 0x001fc600078e0224 */
[----:B------:R-:W5:Y:S01]  /*9b80*/  LDL.64 R36, [R1+0x178] ;  /* 0x0001780001247983 */ /* 0x000f620000100a00 */
[----:B-1----:R-:W-:-:S03]  /*9b90*/  IMAD.WIDE R16, R2, 0x2, R40 ;  /* 0x0000000202107825 */ /* 0x002fc600078e0228 */
[----:B------:R-:W5:Y:S01]  /*9ba0*/  LDL.64 R40, [R1+0xf8] ;  /* 0x0000f80001287983 */ /* 0x000f620000100a00 */
[----:B------:R-:W-:-:S03]  /*9bb0*/  IMAD.WIDE R18, R2, 0x2, R34 ;  /* 0x0000000202127825 */ /* 0x000fc600078e0222 */
[----:B------:R-:W5:Y:S01]  /*9bc0*/  LDG.E.U16 R16, desc[UR28][R16.64] ;  /* 0x0000001c10107981 */ /* 0x000f62000c1e1500 */
[----:B------:R-:W-:-:S03]  /*9bd0*/  IMAD.WIDE R30, R2, 0x2, R30 ;  /* 0x00000002021e7825 */ /* 0x000fc600078e021e */
[----:B------:R-:W5:Y:S04]  /*9be0*/  LDL.64 R34, [R1+0x138] ;  /* 0x0001380001227983 */ /* 0x000f680000100a00 */
[----:B------:R-:W5:Y:S04]  /*9bf0*/  LDG.E.U16 R18, desc[UR28][R18.64] ;  /* 0x0000001c12127981 */ /* 0x000f68000c1e1500 */
[----:B------:R0:W5:Y:S02]  /*9c00*/  LDG.E.U16 R17, desc[UR28][R20.64] ;  /* 0x0000001c14117981 */ /* 0x000164000c1e1500 */
[----:B0-----:R-:W-:-:S02]  /*9c10*/  IMAD.WIDE R20, R2, 0x2, R32 ;  /* 0x0000000202147825 */ /* 0x001fc400078e0220 */
[----:B------:R-:W5:Y:S04]  /*9c20*/  LDL.64 R32, [R1+0x118] ;  /* 0x0001180001207983 */ /* 0x000f680000100a00 */
[----:B------:R-:W5:Y:S01]  /*9c30*/  LDG.E.U16 R20, desc[UR28][R20.64] ;  /* 0x0000001c14147981 */ /* 0x000f62000c1e1500 */
[----:B----4-:R-:W-:-:S05]  /*9c40*/  IMAD.WIDE R26, R2, 0x2, R26 ;  /* 0x00000002021a7825 */ /* 0x010fca00078e021a */
[----:B------:R0:W4:Y:S01]  /*9c50*/  LDG.E.U16 R19, desc[UR28][R26.64] ;  /* 0x0000001c1a137981 */ /* 0x000122000c1e1500 */
[----:B--2---:R-:W-:-:S04]  /*9c60*/  IMAD.WIDE R22, R2, 0x2, R22 ;  /* 0x0000000202167825 */ /* 0x004fc800078e0216 */
[C---:B0-----:R-:W-:Y:S02]  /*9c70*/  IMAD.WIDE R26, R2.reuse, 0x2, R48 ;  /* 0x00000002021a7825 */ /* 0x041fe400078e0230 */
[----:B------:R-:W2:Y:S04]  /*9c80*/  LDG.E.U16 R22, desc[UR28][R22.64] ;  /* 0x0000001c16167981 */ /* 0x000ea8000c1e1500 */
[----:B------:R-:W2:Y:S04]  /*9c90*/  LDL.64 R48, [R1+0x210] ;  /* 0x0002100001307983 */ /* 0x000ea80000100a00 */
[----:B------:R-:W4:Y:S01]  /*9ca0*/  LDG.E.U16 R26, desc[UR28][R26.64] ;  /* 0x0000001c1a1a7981 */ /* 0x000f22000c1e1500 */
[----:B---3--:R-:W-:-:S03]  /*9cb0*/  IMAD.WIDE R24, R2, 0x2, R24 ;  /* 0x0000000202187825 */ /* 0x008fc600078e0218 */
[----:B------:R0:W3:Y:S04]  /*9cc0*/  LDG.E.U16 R23, desc[UR28][R30.64] ;  /* 0x0000001c1e177981 */ /* 0x0000e8000c1e1500 */
[----:B------:R1:W3:Y:S01]  /*9cd0*/  LDG.E.U16 R21, desc[UR28][R24.64] ;  /* 0x0000001c18157981 */ /* 0x0002e2000c1e1500 */
[----:B0-----:R-:W-:-:S03]  /*9ce0*/  IMAD.WIDE R30, R2, 0x2, R44 ;  /* 0x00000002021e7825 */ /* 0x001fc600078e022c */
[----:B------:R-:W3:Y:S01]  /*9cf0*/  LDL.64 R44, [R1+0x230] ;  /* 0x00023000012c7983 */ /* 0x000ee20000100a00 */
[----:B-1----:R-:W-:-:S03]  /*9d00*/  IMAD.WIDE R24, R2, 0x2, R38 ;  /* 0x0000000202187825 */ /* 0x002fc600078e0226 */
[----:B------:R-:W3:Y:S01]  /*9d10*/  LDL.64 R38, [R1+0x2b0] ;  /* 0x0002b00001267983 */ /* 0x000ee20000100a00 */
[----:B-----5:R-:W-:-:S03]  /*9d20*/  IMAD.WIDE R28, R2, 0x2, R28 ;  /* 0x00000002021c7825 */ /* 0x020fc600078e021c */
[----:B------:R0:W5:Y:S04]  /*9d30*/  LDG.E.U16 R27, desc[UR28][R30.64] ;  /* 0x0000001c1e1b7981 */ /* 0x000168000c1e1500 */
[----:B------:R-:W4:Y:S01]  /*9d40*/  LDG.E.U16 R24, desc[UR28][R24.64] ;  /* 0x0000001c18187981 */ /* 0x000f22000c1e1500 */
[----:B0-----:R-:W-:-:S03]  /*9d50*/  IMAD.WIDE R30, R2, 0x2, R42 ;  /* 0x00000002021e7825 */ /* 0x001fc600078e022a */
[----:B------:R-:W4:Y:S04]  /*9d60*/  LDL.64 R42, [R1+0x1d0] ;  /* 0x0001d000012a7983 */ /* 0x000f280000100a00 */
[----:B------:R0:W5:Y:S01]  /*9d70*/  LDG.E.U16 R25, desc[UR28][R28.64] ;  /* 0x0000001c1c197981 */ /* 0x000162000c1e1500 */
[----:B------:R-:W-:-:S03]  /*9d80*/  IMAD.WIDE R36, R2, 0x2, R36 ;  /* 0x0000000202247825 */ /* 0x000fc600078e0224 */
[----:B------:R-:W5:Y:S01]  /*9d90*/  LDG.E.U16 R30, desc[UR28][R30.64] ;  /* 0x0000001c1e1e7981 */ /* 0x000f62000c1e1500 */
[----:B0-----:R-:W-:-:S03]  /*9da0*/  IMAD.WIDE R28, R2, 0x2, R50 ;  /* 0x00000002021c7825 */ /* 0x001fc600078e0232 */
[----:B------:R-:W5:Y:S04]  /*9db0*/  LDL.64 R50, [R1+0x1b0] ;  /* 0x0001b00001327983 */ /* 0x000f680000100a00 */
[----:B------:R-:W5:Y:S04]  /*9dc0*/  LDG.E.U16 R28, desc[UR28][R28.64] ;  /* 0x0000001c1c1c7981 */ /* 0x000f68000c1e1500 */
[----:B------:R0:W5:Y:S02]  /*9dd0*/  LDG.E.U16 R29, desc[UR28][R36.64] ;  /* 0x0000001c241d7981 */ /* 0x000164000c1e1500 */
[----:B0-----:R-:W-:-:S02]  /*9de0*/  IMAD.WIDE R36, R2, 0x2, R52 ;  /* 0x0000000202247825 */ /* 0x001fc400078e0234 */
[----:B------:R-:W5:Y:S02]  /*9df0*/  LDL.64 R52, [R1+0x130] ;  /* 0x0001300001347983 */ /* 0x000f640000100a00 */
[C---:B------:R-:W-:Y:S02]  /*9e00*/  IMAD.WIDE R32, R2.reuse, 0x2, R32 ;  /* 0x0000000202207825 */ /* 0x040fe400078e0220 */
[----:B------:R-:W5:Y:S02]  /*9e10*/  LDG.E.U16 R36, desc[UR28][R36.64] ;  /* 0x0000001c24247981 */ /* 0x000f64000c1e1500 */
[C---:B------:R-:W-:Y:S02]  /*9e20*/  IMAD.WIDE R40, R2.reuse, 0x2, R40 ;  /* 0x0000000202287825 */ /* 0x040fe400078e0228 */
[----:B------:R-:W5:Y:S02]  /*9e30*/  LDG.E.U16 R32, desc[UR28][R32.64] ;  /* 0x0000001c20207981 */ /* 0x000f64000c1e1500 */
[----:B------:R-:W-:-:S05]  /*9e40*/  IMAD.WIDE R34, R2, 0x2, R34 ;  /* 0x0000000202227825 */ /* 0x000fca00078e0222 */
[----:B------:R0:W5:Y:S04]  /*9e50*/  LDG.E.U16 R31, desc[UR28][R34.64] ;  /* 0x0000001c221f7981 */ /* 0x000168000c1e1500 */
[----:B------:R1:W5:Y:S01]  /*9e60*/  LDG.E.U16 R33, desc[UR28][R40.64] ;  /* 0x0000001c28217981 */ /* 0x000362000c1e1500 */
[----:B0-----:R-:W-:-:S03]  /*9e70*/  IMAD.WIDE R34, R2, 0x2, R46 ;  /* 0x0000000202227825 */ /* 0x001fc600078e022e */
[----:B------:R-:W5:Y:S01]  /*9e80*/  LDL.64 R46, [R1+0x150] ;  /* 0x00015000012e7983 */ /* 0x000f620000100a00 */
[----:B-1----:R-:W-:-:S03]  /*9e90*/  IMAD.WIDE R40, R2, 0x2, R62 ;  /* 0x0000000202287825 */ /* 0x002fc600078e023e */
[----:B------:R-:W5:Y:S04]  /*9ea0*/  LDG.E.U16 R34, desc[UR28][R34.64] ;  /* 0x0000001c22227981 */ /* 0x000f68000c1e1500 */
[----:B------:R0:W5:Y:S04]  /*9eb0*/  LDG.E.U16 R37, desc[UR28][R40.64] ;  /* 0x0000001c28257981 */ /* 0x000168000c1e1500 */
[----:B------:R-:W5:Y:S01]  /*9ec0*/  LDL.64 R62, [R1+0x1e8] ;  /* 0x0001e800013e7983 */ /* 0x000f620000100a00 */
[----:B0-----:R-:W-:-:S03]  /*9ed0*/  IMAD.WIDE R40, R2, 0x2, R56 ;  /* 0x0000000202287825 */ /* 0x001fc600078e0238 */
[----:B------:R-:W5:Y:S01]  /*9ee0*/  LDL.64 R56, [R1+0x2a8] ;  /* 0x0002a80001387983 */ /* 0x000f620000100a00 */
[----:B--2---:R-:W-:-:S06]  /*9ef0*/  IMAD.WIDE R48, R2, 0x2, R48 ;  /* 0x0000000202307825 */ /* 0x004fcc00078e0230 */
[----:B------:R-:W2:Y:S04]  /*9f00*/  LDG.E.U16 R48, desc[UR28][R48.64] ;  /* 0x0000001c30307981 */ /* 0x000ea8000c1e1500 */
[----:B------:R-:W2:Y:S01]  /*9f10*/  LDG.E.U16 R49, desc[UR28][R40.64] ;  /* 0x0000001c28317981 */ /* 0x000ea2000c1e1500 */
[----:B---3--:R-:W-:-:S05]  /*9f20*/  IMAD.WIDE R38, R2, 0x2, R38 ;  /* 0x0000000202267825 */ /* 0x008fca00078e0226 */
[----:B------:R0:W3:Y:S01]  /*9f30*/  LDG.E.U16 R35, desc[UR28][R38.64] ;  /* 0x0000001c26237981 */ /* 0x0000e2000c1e1500 */
[----:B----4-:R-:W-:-:S04]  /*9f40*/  IMAD.WIDE R42, R2, 0x2, R42 ;  /* 0x00000002022a7825 */ /* 0x010fc800078e022a */
[C---:B0-----:R-:W-:Y:S02]  /*9f50*/  IMAD.WIDE R38, R2.reuse, 0x2, R58 ;  /* 0x0000000202267825 */ /* 0x041fe400078e023a */
[----:B------:R-:W4:Y:S02]  /*9f60*/  LDL.64 R58, [R1+0x288] ;  /* 0x00028800013a7983 */ /* 0x000f240000100a00 */
[C---:B------:R-:W-:Y:S02]  /*9f70*/  IMAD.WIDE R44, R2.reuse, 0x2, R44 ;  /* 0x00000002022c7825 */ /* 0x040fe400078e022c */
[----:B------:R-:W2:Y:S02]  /*9f80*/  LDG.E.U16 R38, desc[UR28][R38.64] ;  /* 0x0000001c26267981 */ /* 0x000ea4000c1e1500 */
[C---:B-----5:R-:W-:Y:S02]  /*9f90*/  IMAD.WIDE R40, R2.reuse, 0x2, R50 ;  /* 0x0000000202287825 */ /* 0x060fe400078e0232 */
[----:B------:R0:W5:Y:S04]  /*9fa0*/  LDG.E.U16 R50, desc[UR28][R42.64] ;  /* 0x0000001c2a327981 */ /* 0x000168000c1e1500 */
[----:B------:R-:W2:Y:S04]  /*9fb0*/  LDG.E.U16 R51, desc[UR28][R40.64] ;  /* 0x0000001c28337981 */ /* 0x000ea8000c1e1500 */
[----:B------:R1:W2:Y:S01]  /*9fc0*/  LDG.E.U16 R39, desc[UR28][R44.64] ;  /* 0x0000001c2c277981 */ /* 0x0002a2000c1e1500 */
[----:B0-----:R-:W-:-:S03]  /*9fd0*/  IMAD.WIDE R42, R2, 0x2, R60 ;  /* 0x00000002022a7825 */ /* 0x001fc600078e023c */
[----:B------:R-:W2:Y:S01]  /*9fe0*/  LDL.64 R60, [R1+0x268] ;  /* 0x00026800013c7983 */ /* 0x000ea20000100a00 */
[----:B-1----:R-:W-:-:S04]  /*9ff0*/  IMAD.WIDE R44, R2, 0x2, R54 ;  /* 0x00000002022c7825 */ /* 0x002fc800078e0236 */
[C---:B------:R-:W-:Y:S02]  /*a000*/  IMAD.WIDE R40, R2.reuse, 0x2, R52 ;  /* 0x0000000202287825 */ /* 0x040fe400078e0234 */
[----:B------:R0:W3:Y:S04]  /*a010*/  LDG.E.U16 R52, desc[UR28][R42.64] ;  /* 0x0000001c2a347981 */ /* 0x0000e8000c1e1500 */
[----:B------:R1:W3:Y:S04]  /*a020*/  LDG.E.U16 R55, desc[UR28][R40.64] ;  /* 0x0000001c28377981 */ /* 0x0002e8000c1e1500 */
[----:B------:R1:W3:Y:S01]  /*a030*/  LDG.E.U16 R53, desc[UR28][R44.64] ;  /* 0x0000001c2c357981 */ /* 0x0002e2000c1e1500 */
[----:B0-----:R-:W-:-:S03]  /*a040*/  IMAD.WIDE R42, R2, 0x2, R74 ;  /* 0x00000002022a7825 */ /* 0x001fc600078e024a */
[----:B------:R-:W3:Y:S01]  /*a050*/  LDL.64 R74, [R1+0xe8] ;  /* 0x0000e800014a7983 */ /* 0x000ee20000100a00 */
[----:B-1----:R-:W-:-:S03]  /*a060*/  IMAD.WIDE R40, R2, 0x2, R70 ;  /* 0x0000000202287825 */ /* 0x002fc600078e0246 */
[----:B------:R-:W3:Y:S01]  /*a070*/  LDL.64 R70, [R1+0x128] ;  /* 0x0001280001467983 */ /* 0x000ee20000100a00 */
[----:B------:R-:W-:-:S03]  /*a080*/  IMAD.WIDE R44, R2, 0x2, R72 ;  /* 0x00000002022c7825 */ /* 0x000fc600078e0248 */
[----:B------:R-:W3:Y:S01]  /*a090*/  LDL.64 R72, [R1+0xc8] ;  /* 0x0000c80001487983 */ /* 0x000ee20000100a00 */
[----:B------:R-:W-:-:S05]  /*a0a0*/  IMAD.WIDE R46, R2, 0x2, R46 ;  /* 0x00000002022e7825 */ /* 0x000fca00078e022e */
[----:B------:R0:W3:Y:S02]  /*a0b0*/  LDG.E.U16 R54, desc[UR28][R46.64] ;  /* 0x0000001c2e367981 */ /* 0x0000e4000c1e1500 */
[C---:B0-----:R-:W-:Y:S02]  /*a0c0*/  IMAD.WIDE R46, R2.reuse, 0x2, R56 ;  /* 0x00000002022e7825 */ /* 0x041fe400078e0238 */
[----:B------:R4:W5:Y:S04]  /*a0d0*/  LDG.E.U16 R56, desc[UR28][R42.64] ;  /* 0x0000001c2a387981 */ /* 0x000968000c1e1500 */
[----:B------:R-:W5:Y:S01]  /*a0e0*/  LDG.E.U16 R57, desc[UR28][R40.64] ;  /* 0x0000001c28397981 */ /* 0x000f62000c1e1500 */
[----:B----4-:R-:W-:-:S03]  /*a0f0*/  IMAD.WIDE R42, R2, 0x2, R58 ;  /* 0x00000002022a7825 */ /* 0x010fc600078e023a */
[----:B------:R0:W4:Y:S04]  /*a100*/  LDG.E.U16 R58, desc[UR28][R44.64] ;  /* 0x0000001c2c3a7981 */ /* 0x000128000c1e1500 */
[----:B------:R1:W4:Y:S01]  /*a110*/  LDG.E.U16 R59, desc[UR28][R46.64] ;  /* 0x0000001c2e3b7981 */ /* 0x000322000c1e1500 */
[----:B0-----:R-:W-:-:S04]  /*a120*/  IMAD.WIDE R44, R2, 0x2, R84 ;  /* 0x00000002022c7825 */ /* 0x001fc800078e0254 */
[----:B-1----:R-:W-:-:S04]  /*a130*/  IMAD.WIDE R46, R2, 0x2, R86 ;  /* 0x00000002022e7825 */ /* 0x002fc800078e0256 */
[C---:B--2---:R-:W-:Y:S02]  /*a140*/  IMAD.WIDE R40, R2.reuse, 0x2, R60 ;  /* 0x0000000202287825 */ /* 0x044fe400078e023c */
[----:B------:R0:W2:Y:S04]  /*a150*/  LDG.E.U16 R60, desc[UR28][R42.64] ;  /* 0x0000001c2a3c7981 */ /* 0x0000a8000c1e1500 */
[----:B------:R1:W2:Y:S01]  /*a160*/  LDG.E.U16 R61, desc[UR28][R40.64] ;  /* 0x0000001c283d7981 */ /* 0x0002a2000c1e1500 */
[----:B0-----:R-:W-:-:S04]  /*a170*/  IMAD.WIDE R42, R2, 0x2, R64 ;  /* 0x00000002022a7825 */ /* 0x001fc800078e0240 */
[C---:B-1----:R-:W-:Y:S01]  /*a180*/  IMAD.WIDE R40, R2.reuse, 0x2, R62 ;  /* 0x0000000202287825 */ /* 0x042fe200078e023e */
[----:B------:R0:W2:Y:S04]  /*a190*/  LDG.E.U16 R64, desc[UR28][R42.64] ;  /* 0x0000001c2a407981 */ /* 0x0000a8000c1e1500 */
[----:B------:R1:W2:Y:S04]  /*a1a0*/  LDG.E.U16 R65, desc[UR28][R40.64] ;  /* 0x0000001c28417981 */ /* 0x0002a8000c1e1500 */
[----:B------:R1:W2:Y:S01]  /*a1b0*/  LDG.E.U16 R62, desc[UR28][R46.64] ;  /* 0x0000001c2e3e7981 */ /* 0x0002a2000c1e1500 */
[----:B0-----:R-:W-:-:S03]  /*a1c0*/  IMAD.WIDE R42, R2, 0x2, R82 ;  /* 0x00000002022a7825 */ /* 0x001fc600078e0252 */
[----:B------:R0:W2:Y:S01]  /*a1d0*/  LDG.E.U16 R63, desc[UR28][R44.64] ;  /* 0x0000001c2c3f7981 */ /* 0x0000a2000c1e1500 */
[----:B-1----:R-:W-:-:S03]  /*a1e0*/  IMAD.WIDE R40, R2, 0x2, R66 ;  /* 0x0000000202287825 */ /* 0x002fc600078e0242 */
[----:B------:R1:W2:Y:S01]  /*a1f0*/  LDG.E.U16 R66, desc[UR28][R42.64] ;  /* 0x0000001c2a427981 */ /* 0x0002a2000c1e1500 */
[----:B------:R-:W-:-:S04]  /*a200*/  IMAD.WIDE R46, R2, 0x2, R80 ;  /* 0x00000002022e7825 */ /* 0x000fc800078e0250 */
[C---:B0-----:R-:W-:Y:S01]  /*a210*/  IMAD.WIDE R44, R2.reuse, 0x2, R78 ;  /* 0x00000002022c7825 */ /* 0x041fe200078e024e */
[----:B------:R3:W2:Y:S03]  /*a220*/  LDG.E.U16 R67, desc[UR28][R46.64] ;  /* 0x0000001c2e437981 */ /* 0x0006a6000c1e1500 */
[C---:B-1----:R-:W-:Y:S02]  /*a230*/  IMAD.WIDE R42, R2.reuse, 0x2, R68 ;  /* 0x00000002022a7825 */ /* 0x042fe400078e0244 */
[----:B------:R0:W2:Y:S04]  /*a240*/  LDG.E.U16 R69, desc[UR28][R40.64] ;  /* 0x0000001c28457981 */ /* 0x0000a8000c1e1500 */
[----:B------:R1:W2:Y:S01]  /*a250*/  LDG.E.U16 R68, desc[UR28][R44.64] ;  /* 0x0000001c2c447981 */ /* 0x0002a2000c1e1500 */
[----:B---3--:R-:W-:-:S04]  /*a260*/  IMAD.WIDE R46, R2, 0x2, R72 ;  /* 0x00000002022e7825 */ /* 0x008fc800078e0248 */
[C---:B0-----:R-:W-:Y:S02]  /*a270*/  IMAD.WIDE R40, R2.reuse, 0x2, R70 ;  /* 0x0000000202287825 */ /* 0x041fe400078e0246 */
[----:B------:R-:W3:Y:S02]  /*a280*/  LDG.E.U16 R46, desc[UR28][R46.64] ;  /* 0x0000001c2e2e7981 */ /* 0x000ee4000c1e1500 */
[C---:B-1----:R-:W-:Y:S02]  /*a290*/  IMAD.WIDE R44, R2.reuse, 0x2, R74 ;  /* 0x00000002022c7825 */ /* 0x042fe400078e024a */
[----:B------:R0:W3:Y:S04]  /*a2a0*/  LDG.E.U16 R70, desc[UR28][R42.64] ;  /* 0x0000001c2a467981 */ /* 0x0000e8000c1e1500 */
[----:B------:R-:W3:Y:S04]  /*a2b0*/  LDG.E.U16 R40, desc[UR28][R40.64] ;  /* 0x0000001c28287981 */ /* 0x000ee8000c1e1500 */
[----:B------:R-:W3:Y:S01]  /*a2c0*/  LDG.E.U16 R44, desc[UR28][R44.64] ;  /* 0x0000001c2c2c7981 */ /* 0x000ee2000c1e1500 */
[----:B0-----:R-:W-:-:S06]  /*a2d0*/  IMAD.WIDE R42, R2, 0x2, R76 ;  /* 0x00000002022a7825 */ /* 0x001fcc00078e024c */
[----:B------:R0:W3:Y:S01]  /*a2e0*/  LDG.E.U16 R42, desc[UR28][R42.64] ;  /* 0x0000001c2a2a7981 */ /* 0x0000e2000c1e1500 */
[----:B------:R-:W0:Y:S01]  /*a2f0*/  S2R R71, SR_TID.X ;  /* 0x0000000000477919 */ /* 0x000e220000002100 */
[----:B------:R-:W-:Y:S02]  /*a300*/  UMOV UR8, 0x1 ;  /* 0x0000000100087882 */ /* 0x000fe40000000000 */
[----:B------:R-:W-:-:S04]  /*a310*/  @!UP0 UIADD3 UR8, UPT, UPT, -UR8, 0x100000, URZ ;  /* 0x0010000008088890 */ /* 0x000fc8000fffe1ff */
[----:B------:R-:W-:Y:S02]  /*a320*/  @!UP0 USHF.L.U32 UR9, UR8, 0xb, URZ ;  /* 0x0000000b08098899 */ /* 0x000fe400080006ff */
[----:B------:R-:W-:Y:S01]  /*a330*/  @!UP0 USHF.L.U32 UR8, UR8, 0x1, URZ ;  /* 0x0000000108088899 */ /* 0x000fe200080006ff */
[----:B------:R-:W-:Y:S01]  /*a340*/  VOTEU.ALL UP2, P1 ;  /* 0x0000000000ff7886 */ /* 0x000fe20000840000 */
[----:B0-----:R-:W-:Y:S02]  /*a350*/  SHF.R.S32.HI R43, RZ, 0x6, R71 ;  /* 0x00000006ff2b7819 */ /* 0x001fe40000011447 */
[----:B------:R-:W-:Y:S02]  /*a360*/  LOP3.LUT R41, R71, 0x3f, RZ, 0xc0, !PT ;  /* 0x0000003f47297812 */ /* 0x000fe400078ec0ff */
[----:B------:R-:W-:Y:S02]  /*a370*/  SGXT R43, R43, 0x1 ;  /* 0x000000012b2b781a */ /* 0x000fe40000000200 */
[----:B------:R-:W-:-:S04]  /*a380*/  SHF.L.U32 R41, R41, 0x1, RZ ;  /* 0x0000000129297819 */ /* 0x000fc800000006ff */
[----:B------:R-:W-:-:S05]  /*a390*/  LOP3.LUT R41, R41, 0x90, R43, 0x78, !PT ;  /* 0x0000009029297812 */ /* 0x000fca00078e782b */
[----:B------:R0:W-:Y:S04]  /*a3a0*/  STS.U16 [R41+UR14+0x8000], R0 ;  /* 0x0080000029007988 */ /* 0x0001e8000800040e */
[----:B------:R1:W-:Y:S04]  /*a3b0*/  STS.U16 [R41+UR14+0x8400], R4 ;  /* 0x0084000429007988 */ /* 0x0003e8000800040e */
[----:B------:R-:W-:Y:S01]  /*a3c0*/  STS.U16 [R41+UR14+0x8800], R5 ;  /* 0x0088000529007988 */ /* 0x000fe2000800040e */
[----:B0-----:R-:W-:-:S03]  /*a3d0*/  LOP3.LUT R0, R41, 0x20, RZ, 0x3c, !PT ;  /* 0x0000002029007812 */ /* 0x001fc600078e3cff */
        /* <DEDUP_REMOVED lines=15> */
[----:B0-----:R-:W-:-:S03]  /*a4d0*/  LOP3.LUT R41, R41, 0x60, RZ, 0x3c, !PT ;  /* 0x0000006029297812 */ /* 0x001fc600078e3cff */
        /* <DEDUP_REMOVED lines=22> */
[----:B-----5:R1:W-:Y:S04]  /*a640*/  STS.U16 [R4+UR14+0x9e00], R50 ;  /* 0x009e003204007988 */ /* 0x0203e8000800040e */
[----:B------:R1:W-:Y:S04]  /*a650*/  STS.U16 [R4+UR14+0xa200], R51 ;  /* 0x00a2003304007988 */ /* 0x0003e8000800040e */
[----:B------:R1:W-:Y:S04]  /*a660*/  STS.U16 [R4+UR14+0xa600], R52 ;  /* 0x00a6003404007988 */ /* 0x0003e8000800040e */
[----:B------:R1:W-:Y:S04]  /*a670*/  STS.U16 [R4+UR14+0xaa00], R53 ;  /* 0x00aa003504007988 */ /* 0x0003e8000800040e */
[----:B------:R1:W-:Y:S04]  /*a680*/  STS.U16 [R4+UR14+0xae00], R54 ;  /* 0x00ae003604007988 */ /* 0x0003e8000800040e */
[----:B------:R1:W-:Y:S04]  /*a690*/  STS.U16 [R4+UR14+0xb200], R55 ;  /* 0x00b2003704007988 */ /* 0x0003e8000800040e */
[----:B------:R1:W-:Y:S04]  /*a6a0*/  STS.U16 [R4+UR14+0xb600], R56 ;  /* 0x00b6003804007988 */ /* 0x0003e8000800040e */
[----:B------:R1:W-:Y:S04]  /*a6b0*/  STS.U16 [R4+UR14+0xba00], R57 ;  /* 0x00ba003904007988 */ /* 0x0003e8000800040e */
[----:B----4-:R1:W-:Y:S04]  /*a6c0*/  STS.U16 [R4+UR14+0xbe00], R58 ;  /* 0x00be003a04007988 */ /* 0x0103e8000800040e */
[----:B------:R1:W-:Y:S04]  /*a6d0*/  STS.U16 [R41+UR14+0x8300], R59 ;  /* 0x0083003b29007988 */ /* 0x0003e8000800040e */
[----:B--2---:R1:W-:Y:S04]  /*a6e0*/  STS.U16 [R41+UR14+0x8700], R60 ;  /* 0x0087003c29007988 */ /* 0x0043e8000800040e */
        /* <DEDUP_REMOVED lines=9> */
[----:B---3--:R1:W-:Y:S04]  /*a780*/  STS.U16 [R41+UR14+0xaf00], R70 ;  /* 0x00af004629007988 */ /* 0x0083e8000800040e */
[----:B------:R1:W-:Y:S04]  /*a790*/  STS.U16 [R41+UR14+0xb300], R40 ;  /* 0x00b3002829007988 */ /* 0x0003e8000800040e */
[----:B------:R1:W-:Y:S04]  /*a7a0*/  STS.U16 [R41+UR14+0xbb00], R44 ;  /* 0x00bb002c29007988 */ /* 0x0003e8000800040e */
[----:B------:R1:W-:Y:S04]  /*a7b0*/  STS.U16 [R41+UR14+0xb700], R42 ;  /* 0x00b7002a29007988 */ /* 0x0003e8000800040e */
[----:B------:R1:W-:Y:S01]  /*a7c0*/  STS.U16 [R41+UR14+0xbf00], R46 ;  /* 0x00bf002e29007988 */ /* 0x0003e2000800040e */
[----:B------:R0:W-:Y:S06]  /*a7d0*/  MEMBAR.ALL.CTA ;  /* 0x0000000000007992 */ /* 0x0001ec0000008000 */
[----:B0-----:R-:W-:Y:S04]  /*a7e0*/  FENCE.VIEW.ASYNC.S ;  /* 0x00000000000073c6 */ /* 0x001fe80000000000 */
[----:B------:R-:W0:Y:S02]  /*a7f0*/  FENCE.VIEW.ASYNC.S ;  /* 0x00000000000073c6 */ /* 0x000e240000000000 */
[----:B0-----:R1:W0:Y:S02]  /*a800*/  @!UP2 SYNCS.EXCH.64 URZ, [UR14+0x10010], UR8 ;  /* 0x010010080effa5b2 */ /* 0x0012240008000100 */
[----:B0-----:R-:W-:Y:S06]  /*a810*/  BAR.SYNC.DEFER_BLOCKING 0x0 ;  /* 0x0000000000007b1d */ /* 0x001fec0000010000 */
[----:B-1----:R-:W-:Y:S05]  /*a820*/  BRA.U UP1, `(.L_x_13) ;  /* 0x0000000101507547 */ /* 0x002fea000b800000 */
[----:B------:R-:W-:Y:S01]  /*a830*/  UIADD3 UR8, UPT, UPT, UR14, 0x10010, URZ ;  /* 0x000100100e087890 */ /* 0x000fe2000fffe0ff */
[----:B------:R-:W-:Y:S01]  /*a840*/  UMOV UR52, UR26 ;  /* 0x0000001a00347c82 */ /* 0x000fe20008000000 */
        /* <DEDUP_REMOVED lines=8> */
[----:B------:R0:W-:Y:S01]  /*a8d0*/  UTCHMMA gdesc[UR52], gdesc[UR24], tmem[UR10], tmem[UR54], idesc[UR55], !UPT ;  /* 0x00ff3618340075ea */ /* 0x0001e2000f80000a */
[----:B------:R-:W-:Y:S01]  /*a8e0*/  UMOV UR9, URZ ;  /* 0x000000ff00097c82 */ /* 0x000fe20008000000 */
        /* <DEDUP_REMOVED lines=8> */
.L_x_13:
[----:B------:R-:W1:Y:S02]  /*a970*/  SYNCS.PHASECHK.TRANS64.TRYWAIT P2, [UR14+0x10010], RZ ;  /* 0x010010ffff0075a7 */ /* 0x000e64000804110e */
[----:B-1----:R-:W-:Y:S05]  /*a980*/  @!P2 BRA `(.L_x_14) ;  /* 0x00000070000ca947 */ /* 0x002fea0003800000 */
.L_x_23:
[----:B------:R-:W-:Y:S06]  /*a990*/  BAR.SYNC.DEFER_BLOCKING 0x0 ;  /* 0x0000000000007b1d */ /* 0x000fec0000010000 */
[----:B------:R-:W1:Y:S01]  /*a9a0*/  LDTM.x128 R4, tmem[UR12+0x40] ;  /* 0x0000400c000479ee */ /* 0x000e6200083c0000 */
[----:B------:R-:W2:Y:S01]  /*a9b0*/  @!P1 SYNCS.CCTL.IV [UR14+0x10010] ;  /* 0x01001000ff0099b1 */ /* 0x000ea2000800000e */
[----:B------:R-:W-:Y:S01]  /*a9c0*/  NOP ;  /* 0x0000000000007918 */ /* 0x000fe20000000000 */
[----:B-1----:R-:W-:Y:S01]  /*a9d0*/  FMUL R0, R4, UR66 ;  /* 0x0000004204007c20 */ /* 0x002fe20008400000 */
[----:B------:R-:W-:Y:S01]  /*a9e0*/  FMUL R175, R5, UR66 ;  /* 0x0000004205af7c20 */ /* 0x000fe20008400000 */
[----:B------:R-:W-:-:S05]  /*a9f0*/  FMUL R176, R6, UR66 ;  /* 0x0000004206b07c20 */ /* 0x000fca0008400000 */
[----:B------:R-:W-:Y:S01]  /*aa00*/  FMNMX3 R0, R0, R175, R176, !PT ;  /* 0x000000af00007276 */ /* 0x000fe200078000b0 */
        /* <DEDUP_REMOVED lines=186> */
[----:B------:R-:W-:-:S05]  /*b5b0*/  FMUL R175, R131, UR66 ;  /* 0x0000004283af7c20 */ /* 0x000fca0008400000 */
[----:B------:R-:W-:-:S05]  /*b5c0*/  FMNMX3 R0, R0, R175, R174, !PT ;  /* 0x000000af00007276 */ /* 0x000fca00078000ae */
[--C-:B------:R-:W-:Y:S01]  /*b5d0*/  FFMA R27, R27, UR66, -R0.reuse ;  /* 0x000000421b1b7c23 */ /* 0x100fe20008000800 */
[--C-:B------:R-:W-:Y:S01]  /*b5e0*/  FFMA R26, R26, UR66, -R0.reuse ;  /* 0x000000421a1a7c23 */ /* 0x100fe20008000800 */
[--C-:B------:R-:W-:Y:S01]  /*b5f0*/  FFMA R43, R43, UR66, -R0.reuse ;  /* 0x000000422b2b7c23 */ /* 0x100fe20008000800 */
[--C-:B------:R-:W-:Y:S01]  /*b600*/  FFMA R44, R44, UR66, -R0.reuse ;  /* 0x000000422c2c7c23 */ /* 0x100fe20008000800 */
[----:B------:R-:W-:Y:S01]  /*b610*/  FMUL R27, R27, 1.4426950216293334961 ;  /* 0x3fb8aa3b1b1b7820 */ /* 0x000fe20000400000 */
[----:B------:R-:W-:Y:S01]  /*b620*/  FMUL R26, R26, 1.4426950216293334961 ;  /* 0x3fb8aa3b1a1a7820 */ /* 0x000fe20000400000 */
[--C-:B------:R-:W-:Y:S01]  /*b630*/  FFMA R5, R5, UR66, -R0.reuse ;  /* 0x0000004205057c23 */ /* 0x100fe20008000800 */
[--C-:B------:R-:W-:Y:S01]  /*b640*/  FFMA R175, R6, UR66, -R0.reuse ;  /* 0x0000004206af7c23 */ /* 0x100fe20008000800 */
[----:B------:R1:W3:Y:S01]  /*b650*/  MUFU.EX2 R206, R27 ;  /* 0x0000001b00ce7308 */ /* 0x0002e20000000800 */
[--C-:B------:R-:W-:Y:S01]  /*b660*/  FFMA R7, R7, UR66, -R0.reuse ;  /* 0x0000004207077c23 */ /* 0x100fe20008000800 */
[----:B------:R-:W-:Y:S01]  /*b670*/  FMUL R5, R5, 1.4426950216293334961 ;  /* 0x3fb8aa3b05057820 */ /* 0x000fe20000400000 */
[--C-:B------:R-:W-:Y:S01]  /*b680*/  FFMA R30, R30, UR66, -R0.reuse ;  /* 0x000000421e1e7c23 */ /* 0x100fe20008000800 */
[--C-:B------:R-:W-:Y:S01]  /*b690*/  FFMA R9, R9, UR66, -R0.reuse ;  /* 0x0000004209097c23 */ /* 0x100fe20008000800 */
[----:B------:R-:W-:Y:S01]  /*b6a0*/  FMUL R7, R7, 1.4426950216293334961 ;  /* 0x3fb8aa3b07077820 */ /* 0x000fe20000400000 */
[--C-:B------:R-:W-:Y:S01]  /*b6b0*/  FFMA R45, R45, UR66, -R0.reuse ;  /* 0x000000422d2d7c23 */ /* 0x100fe20008000800 */
[----:B------:R-:W-:Y:S01]  /*b6c0*/  FMUL R30, R30, 1.4426950216293334961 ;  /* 0x3fb8aa3b1e1e7820 */ /* 0x000fe20000400000 */
[----:B------:R4:W0:Y:S01]  /*b6d0*/  MUFU.EX2 R203, R26 ;  /* 0x0000001a00cb7308 */ /* 0x0008220000000800 */
[----:B-1----:R-:W-:Y:S01]  /*b6e0*/  FMUL R27, R43, 1.4426950216293334961 ;  /* 0x3fb8aa3b2b1b7820 */ /* 0x002fe20000400000 */
[--C-:B------:R-:W-:Y:S01]  /*b6f0*/  FFMA R43, R82, UR66, -R0.reuse ;  /* 0x00000042522b7c23 */ /* 0x100fe20008000800 */
[----:B------:R-:W-:Y:S01]  /*b700*/  FMUL R9, R9, 1.4426950216293334961 ;  /* 0x3fb8aa3b09097820 */ /* 0x000fe20000400000 */
[--C-:B------:R-:W-:Y:S01]  /*b710*/  FFMA R11, R11, UR66, -R0.reuse ;  /* 0x000000420b0b7c23 */ /* 0x100fe20008000800 */
[--C-:B------:R-:W-:Y:S01]  /*b720*/  FFMA R13, R13, UR66, -R0.reuse ;  /* 0x000000420d0d7c23 */ /* 0x100fe20008000800 */
[----:B------:R-:W-:Y:S01]  /*b730*/  FMUL R43, R43, 1.4426950216293334961 ;  /* 0x3fb8aa3b2b2b7820 */ /* 0x000fe20000400000 */
[--C-:B------:R-:W-:Y:S01]  /*b740*/  FFMA R15, R15, UR66, -R0.reuse ;  /* 0x000000420f0f7c23 */ /* 0x100fe20008000800 */
[----:B------:R1:W0:Y:S01]  /*b750*/  MUFU.EX2 R6, R5 ;  /* 0x0000000500067308 */ /* 0x0002220000000800 */
[----:B----4-:R-:W-:Y:S01]  /*b760*/  FMUL R26, R44, 1.4426950216293334961 ;  /* 0x3fb8aa3b2c1a7820 */ /* 0x010fe20000400000 */
[--C-:B------:R-:W-:Y:S01]  /*b770*/  FFMA R44, R83, UR66, -R0.reuse ;  /* 0x00000042532c7c23 */ /* 0x100fe20008000800 */
[----:B------:R-:W-:Y:S01]  /*b780*/  FMUL R11, R11, 1.4426950216293334961 ;  /* 0x3fb8aa3b0b0b7820 */ /* 0x000fe20000400000 */
[----:B------:R-:W-:Y:S01]  /*b790*/  FMUL R13, R13, 1.4426950216293334961 ;  /* 0x3fb8aa3b0d0d7820 */ /* 0x000fe20000400000 */
[--C-:B------:R-:W-:Y:S01]  /*b7a0*/  FFMA R19, R19, UR66, -R0.reuse ;  /* 0x0000004213137c23 */ /* 0x100fe20008000800 */
[----:B------:R-:W-:Y:S01]  /*b7b0*/  FMUL R44, R44, 1.4426950216293334961 ;  /* 0x3fb8aa3b2c2c7820 */ /* 0x000fe20000400000 */
[----:B------:R-:W-:Y:S01]  /*b7c0*/  FMUL R15, R15, 1.4426950216293334961 ;  /* 0x3fb8aa3b0f0f7820 */ /* 0x000fe20000400000 */
[----:B------:R4:W0:Y:S01]  /*b7d0*/  MUFU.EX2 R83, R43 ;  /* 0x0000002b00537308 */ /* 0x0008220000000800 */
[----:B-1----:R-:W-:Y:S01]  /*b7e0*/  FMUL R5, R175, 1.4426950216293334961 ;  /* 0x3fb8aa3baf057820 */ /* 0x002fe20000400000 */
[--C-:B------:R-:W-:Y:S01]  /*b7f0*/  FFMA R175, R8, UR66, -R0.reuse ;  /* 0x0000004208af7c23 */ /* 0x100fe20008000800 */
[--C-:B------:R-:W-:Y:S01]  /*b800*/  FFMA R21, R21, UR66, -R0.reuse ;  /* 0x0000004215157c23 */ /* 0x100fe20008000800 */
[--C-:B------:R-:W-:Y:S01]  /*b810*/  FFMA R22, R22, UR66, -R0.reuse ;  /* 0x0000004216167c23 */ /* 0x100fe20008000800 */
[--C-:B------:R-:W-:Y:S01]  /*b820*/  FFMA R23, R23, UR66, -R0.reuse ;  /* 0x0000004217177c23 */ /* 0x100fe20008000800 */
[--C-:B------:R-:W-:Y:S01]  /*b830*/  FFMA R24, R24, UR66, -R0.reuse ;  /* 0x0000004218187c23 */ /* 0x100fe20008000800 */
[--C-:B------:R-:W-:Y:S01]  /*b840*/  FFMA R25, R25, UR66, -R0.reuse ;  /* 0x0000004219197c23 */ /* 0x100fe20008000800 */
[----:B------:R1:W0:Y:S01]  /*b850*/  MUFU.EX2 R8, R7 ;  /* 0x0000000700087308 */ /* 0x0002220000000800 */
[--C-:B----4-:R-:W-:Y:S01]  /*b860*/  FFMA R43, R84, UR66, -R0.reuse ;  /* 0x00000042542b7c23 */ /* 0x110fe20008000800 */
[--C-:B------:R-:W-:Y:S01]  /*b870*/  FFMA R28, R28, UR66, -R0.reuse ;  /* 0x000000421c1c7c23 */ /* 0x100fe20008000800 */
[--C-:B------:R-:W-:Y:S01]  /*b880*/  FFMA R17, R17, UR66, -R0.reuse ;  /* 0x0000004211117c23 */ /* 0x100fe20008000800 */
[--C-:B------:R-:W-:Y:S01]  /*b890*/  FFMA R29, R29, UR66, -R0.reuse ;  /* 0x000000421d1d7c23 */ /* 0x100fe20008000800 */
[----:B------:R-:W-:Y:S01]  /*b8a0*/  FMUL R43, R43, 1.4426950216293334961 ;  /* 0x3fb8aa3b2b2b7820 */ /* 0x000fe20000400000 */
[--C-:B------:R-:W-:Y:S01]  /*b8b0*/  FFMA R31, R31, UR66, -R0.reuse ;  /* 0x000000421f1f7c23 */ /* 0x100fe20008000800 */
[--C-:B------:R-:W-:Y:S01]  /*b8c0*/  FFMA R32, R32, UR66, -R0.reuse ;  /* 0x0000004220207c23 */ /* 0x100fe20008000800 */
[----:B------:R4:W0:Y:S01]  /*b8d0*/  MUFU.EX2 R84, R44 ;  /* 0x0000002c00547308 */ /* 0x0008220000000800 */
[----:B-1----:R-:W-:Y:S01]  /*b8e0*/  FMUL R7, R175, 1.4426950216293334961 ;  /* 0x3fb8aa3baf077820 */ /* 0x002fe20000400000 */
[--C-:B------:R-:W-:Y:S01]  /*b8f0*/  FFMA R175, R10, UR66, -R0.reuse ;  /* 0x000000420aaf7c23 */ /* 0x100fe20008000800 */
[--C-:B------:R-:W-:Y:S01]  /*b900*/  FFMA R33, R33, UR66, -R0.reuse ;  /* 0x0000004221217c23 */ /* 0x100fe20008000800 */
[--C-:B------:R-:W-:Y:S01]  /*b910*/  FFMA R34, R34, UR66, -R0.reuse ;  /* 0x0000004222227c23 */ /* 0x100fe20008000800 */
[--C-:B------:R-:W-:Y:S01]  /*b920*/  FFMA R35, R35, UR66, -R0.reuse ;  /* 0x0000004223237c23 */ /* 0x100fe20008000800 */
[----:B------:R-:W-:Y:S01]  /*b930*/  FMUL R19, R19, 1.4426950216293334961 ;  /* 0x3fb8aa3b13137820 */ /* 0x000fe20000400000 */
[--C-:B------:R-:W-:Y:S01]  /*b940*/  FFMA R20, R20, UR66, -R0.reuse ;  /* 0x0000004214147c23 */ /* 0x100fe20008000800 */
[----:B------:R1:W0:Y:S01]  /*b950*/  MUFU.EX2 R207, R30 ;  /* 0x0000001e00cf7308 */ /* 0x0002220000000800 */
[--C-:B----4-:R-:W-:Y:S01]  /*b960*/  FFMA R44, R85, UR66, -R0.reuse ;  /* 0x00000042552c7c23 */ /* 0x110fe20008000800 */
[----:B------:R-:W-:Y:S01]  /*b970*/  FMUL R21, R21, 1.4426950216293334961 ;  /* 0x3fb8aa3b15157820 */ /* 0x000fe20000400000 */
[----:B------:R-:W-:Y:S01]  /*b980*/  FMUL R22, R22, 1.4426950216293334961 ;  /* 0x3fb8aa3b16167820 */ /* 0x000fe20000400000 */
[----:B------:R-:W-:Y:S01]  /*b990*/  FMUL R23, R23, 1.4426950216293334961 ;  /* 0x3fb8aa3b17177820 */ /* 0x000fe20000400000 */
[----:B------:R-:W-:Y:S01]  /*b9a0*/  FMUL R44, R44, 1.4426950216293334961 ;  /* 0x3fb8aa3b2c2c7820 */ /* 0x000fe20000400000 */
[----:B------:R-:W-:Y:S01]  /*b9b0*/  FMUL R24, R24, 1.4426950216293334961 ;  /* 0x3fb8aa3b18187820 */ /* 0x000fe20000400000 */
[----:B------:R-:W-:Y:S01]  /*b9c0*/  FMUL R25, R25, 1.4426950216293334961 ;  /* 0x3fb8aa3b19197820 */ /* 0x000fe20000400000 */
[----:B------:R4:W0:Y:S01]  /*b9d0*/  MUFU.EX2 R85, R43 ;  /* 0x0000002b00557308 */ /* 0x0008220000000800 */
[----:B-1----:R-:W-:Y:S01]  /*b9e0*/  FMUL R30, R45, 1.4426950216293334961 ;  /* 0x3fb8aa3b2d1e7820 */ /* 0x002fe20000400000 */
[--C-:B------:R-:W-:Y:S01]  /*b9f0*/  FFMA R45, R99, UR66, -R0.reuse ;  /* 0x00000042632d7c23 */ /* 0x100fe20008000800 */
[----:B------:R-:W-:Y:S01]  /*ba00*/  FMUL R28, R28, 1.4426950216293334961 ;  /* 0x3fb8aa3b1c1c7820 */ /* 0x000fe20000400000 */
[----:B------:R-:W-:Y:S01]  /*ba10*/  FMUL R17, R17, 1.4426950216293334961 ;  /* 0x3fb8aa3b11117820 */ /* 0x000fe20000400000 */
[----:B------:R-:W-:Y:S01]  /*ba20*/  FMUL R29, R29, 1.4426950216293334961 ;  /* 0x3fb8aa3b1d1d7820 */ /* 0x000fe20000400000 */
[----:B------:R-:W-:Y:S01]  /*ba30*/  FMUL R45, R45, 1.4426950216293334961 ;  /* 0x3fb8aa3b2d2d7820 */ /* 0x000fe20000400000 */
[----:B------:R-:W-:Y:S01]  /*ba40*/  FMUL R31, R31, 1.4426950216293334961 ;  /* 0x3fb8aa3b1f1f7820 */ /* 0x000fe20000400000 */
[----:B------:R1:W0:Y:S01]  /*ba50*/  MUFU.EX2 R10, R9 ;  /* 0x00000009000a7308 */ /* 0x0002220000000800 */
[--C-:B----4-:R-:W-:Y:S01]  /*ba60*/  FFMA R43, R86, UR66, -R0.reuse ;  /* 0x00000042562b7c23 */ /* 0x110fe20008000800 */
[----:B------:R-:W-:Y:S01]  /*ba70*/  FMUL R32, R32, 1.4426950216293334961 ;  /* 0x3fb8aa3b20207820 */ /* 0x000fe20000400000 */
[----:B------:R-:W-:Y:S01]  /*ba80*/  FMUL R33, R33, 1.4426950216293334961 ;  /* 0x3fb8aa3b21217820 */ /* 0x000fe20000400000 */
[----:B------:R-:W-:Y:S01]  /*ba90*/  FMUL R34, R34, 1.4426950216293334961 ;  /* 0x3fb8aa3b22227820 */ /* 0x000fe20000400000 */
[----:B------:R-:W-:Y:S01]  /*baa0*/  FMUL R43, R43, 1.4426950216293334961 ;  /* 0x3fb8aa3b2b2b7820 */ /* 0x000fe20000400000 */
[----:B------:R-:W-:Y:S01]  /*bab0*/  FMUL R35, R35, 1.4426950216293334961 ;  /* 0x3fb8aa3b23237820 */ /* 0x000fe20000400000 */
[--C-:B------:R-:W-:Y:S01]  /*bac0*/  FFMA R36, R36, UR66, -R0.reuse ;  /* 0x0000004224247c23 */ /* 0x100fe20008000800 */
        /* <DEDUP_REMOVED lines=82> */
[----:B------:R-:W-:Y:S01]  /*bff0*/  FMUL R38, R54, 1.4426950216293334961 ;  /* 0x3fb8aa3b36267820 */ /* 0x000fe20000400000 */
        /* <DEDUP_REMOVED lines=27> */
[----:B------:R-:W-:-:S02]  /*c1b0*/  FFMA R104, R104, UR66, -R0 ;  /* 0x0000004268687c23 */ /* 0x000fc40008000800 */
[----:B------:R4:W0:Y:S01]  /*c1c0*/  MUFU.EX2 R93, R43 ;  /* 0x0000002b005d7308 */ /* 0x0008220000000800 */
[----:B-1----:R-:W-:Y:S01]  /*c1d0*/  FMUL R23, R42, 1.4426950216293334961 ;  /* 0x3fb8aa3b2a177820 */ /* 0x002fe20000400000 */
[----:B------:R-:W-:-:S06]  /*c1e0*/  FMUL R42, R57, 1.4426950216293334961 ;  /* 0x3fb8aa3b392a7820 */ /* 0x000fcc0000400000 */
[----:B------:R1:W0:Y:S01]  /*c1f0*/  MUFU.EX2 R201, R24 ;  /* 0x0000001800c97308 */ /* 0x0002220000000800 */
[----:B----4-:R-:W-:-:S04]  /*c200*/  FFMA R43, R94, UR66, -R0 ;  /* 0x000000425e2b7c23 */ /* 0x010fc80008000800 */
[----:B------:R-:W-:-:S03]  /*c210*/  FMUL R43, R43, 1.4426950216293334961 ;  /* 0x3fb8aa3b2b2b7820 */ /* 0x000fc60000400000 */
        /* <DEDUP_REMOVED lines=19> */
[----:B-1----:R-:W-:-:S07]  /*c350*/  FMUL R17, R175, 1.4426950216293334961 ;  /* 0x3fb8aa3baf117820 */ /* 0x002fce0000400000 */
[----:B------:R1:W0:Y:S01]  /*c360*/  MUFU.EX2 R208, R29 ;  /* 0x0000001d00d07308 */ /* 0x0002220000000800 */
[----:B----4-:R-:W-:-:S07]  /*c370*/  FFMA R43, R98, UR66, -R0 ;  /* 0x00000042622b7c23 */ /* 0x010fce0008000800 */
[----:B------:R4:W0:Y:S01]  /*c380*/  MUFU.EX2 R98, R44 ;  /* 0x0000002c00627308 */ /* 0x0008220000000800 */
[----:B-1----:R-:W-:-:S07]  /*c390*/  FMUL R29, R46, 1.4426950216293334961 ;  /* 0x3fb8aa3b2e1d7820 */ /* 0x002fce0000400000 */
[----:B------:R1:W0:Y:S01]  /*c3a0*/  MUFU.EX2 R213, R31 ;  /* 0x0000001f00d57308 */ /* 0x0002220000000800 */
[----:B----4-:R-:W-:Y:S01]  /*c3b0*/  FMUL R44, R43, 1.4426950216293334961 ;  /* 0x3fb8aa3b2b2c7820 */ /* 0x010fe20000400000 */
[----:B------:R-:W-:-:S04]  /*c3c0*/  SHF.L.U32 R43, R196, 0x1f, RZ ;  /* 0x0000001fc42b7819 */ /* 0x000fc800000006ff */
[----:B--2---:R-:W2:Y:S02]  /*c3d0*/  SYNCS.PHASECHK.TRANS64.TRYWAIT P2, [UR11], R43 ;  /* 0x0000002bff0075a7 */ /* 0x004ea4000804110b */
[----:B------:R4:W0:Y:S01]  /*c3e0*/  MUFU.EX2 R99, R44 ;  /* 0x0000002c00637308 */ /* 0x0008220000000800 */
[----:B-1----:R-:W-:-:S07]  /*c3f0*/  FMUL R31, R50, 1.4426950216293334961 ;  /* 0x3fb8aa3b321f7820 */ /* 0x002fce0000400000 */
[----:B------:R1:W0:Y:S01]  /*c400*/  MUFU.EX2 R209, R32 ;  /* 0x0000002000d17308 */ /* 0x0002220000000800 */
[----:B----4-:R-:W-:-:S04]  /*c410*/  FFMA R44, R100, UR66, -R0 ;  /* 0x00000042642c7c23 */ /* 0x010fc80008000800 */
[----:B------:R-:W-:-:S03]  /*c420*/  FMUL R44, R44, 1.4426950216293334961 ;  /* 0x3fb8aa3b2c2c7820 */ /* 0x000fc60000400000 */
        /* <DEDUP_REMOVED lines=15> */
[----:B------:R-:W4:Y:S01]  /*c520*/  MUFU.EX2 R4, R4 ;  /* 0x0000000400047308 */ /* 0x000f220000000800 */
[----:B-1----:R-:W-:-:S07]  /*c530*/  FMUL R35, R51, 1.4426950216293334961 ;  /* 0x3fb8aa3b33237820 */ /* 0x002fce0000400000 */
[----:B------:R-:W1:Y:S08]  /*c540*/  MUFU.EX2 R5, R5 ;  /* 0x0000000500057308 */ /* 0x000e700000000800 */
[----:B------:R-:W0:Y:S08]  /*c550*/  MUFU.EX2 R7, R7 ;  /* 0x0000000700077308 */ /* 0x000e300000000800 */
        /* <DEDUP_REMOVED lines=29> */
[----:B------:R0:W0:Y:S08]  /*c730*/  MUFU.EX2 R175, R59 ;  /* 0x0000003b00af7308 */ /* 0x0000300000000800 */
        /* <DEDUP_REMOVED lines=23> */
[----:B------:R0:W0:Y:S01]  /*c8b0*/  MUFU.EX2 R196, R45 ;  /* 0x0000002d00c47308 */ /* 0x0000220000000800 */
[----:B-1234-:R-:W-:Y:S05]  /*c8c0*/  @!P2 BRA `(.L_x_15) ;  /* 0x000000500048a947 */ /* 0x01efea0003800000 */
.L_x_24:
[----:B0-----:R-:W-:Y:S01]  /*c8d0*/  FADD R43, R4, R6 ;  /* 0x00000006042b7221 */ /* 0x001fe20000000000 */
[--C-:B------:R-:W-:Y:S01]  /*c8e0*/  FFMA R105, R105, UR66, -R0.reuse ;  /* 0x0000004269697c23 */ /* 0x100fe20008000800 */
[--C-:B------:R-:W-:Y:S01]  /*c8f0*/  FFMA R106, R106, UR66, -R0.reuse ;  /* 0x000000426a6a7c23 */ /* 0x100fe20008000800 */
[--C-:B------:R-:W-:Y:S01]  /*c900*/  FFMA R107, R107, UR66, -R0.reuse ;  /* 0x000000426b6b7c23 */ /* 0x100fe20008000800 */
[----:B------:R-:W-:Y:S01]  /*c910*/  FADD R43, R5, R43 ;  /* 0x0000002b052b7221 */ /* 0x000fe20000000000 */
        /* <DEDUP_REMOVED lines=30> */
[----:B------:R-:W-:Y:S01]  /*cb00*/  FFMA R131, R131, UR66, -R0 ;  /* 0x0000004283837c23 */ /* 0x000fe20008000800 */
[----:B------:R-:W-:Y:S01]  /*cb10*/  FADD R43, R13, R43 ;  /* 0x0000002b0d2b7221 */ /* 0x000fe20000000000 */
[----:B------:R-:W-:Y:S01]  /*cb20*/  FMUL R104, R104, 1.4426950216293334961 ;  /* 0x3fb8aa3b68687820 */ /* 0x000fe20000400000 */
[----:B------:R-:W-:Y:S01]  /*cb30*/  FMUL R105, R105, 1.4426950216293334961 ;  /* 0x3fb8aa3b69697820 */ /* 0x000fe20000400000 */
[----:B------:R-:W-:Y:S01]  /*cb40*/  FMUL R106, R106, 1.4426950216293334961 ;  /* 0x3fb8aa3b6a6a7820 */ /* 0x000fe20000400000 */
        /* <DEDUP_REMOVED lines=34> */
[----:B------:R-:W-:Y:S01]  /*cd70*/  MUFU.EX2 R104, R104 ;  /* 0x0000006800687308 */ /* 0x000fe20000000800 */
[----:B------:R-:W-:Y:S01]  /*cd80*/  F2FP.BF16.F32.PACK_AB R4, R6, R4 ;  /* 0x000000040604723e */ /* 0x000fe200000010ff */
[----:B------:R-:W-:Y:S01]  /*cd90*/  FADD R43, R201, R43 ;  /* 0x0000002bc92b7221 */ /* 0x000fe20000000000 */
[----:B------:R-:W-:-:S02]  /*cda0*/  F2FP.BF16.F32.PACK_AB R6, R10, R7 ;  /* 0x000000070a06723e */ /* 0x000fc400000010ff */
[----:B------:R-:W-:Y:S01]  /*cdb0*/  F2FP.BF16.F32.PACK_AB R5, R8, R5 ;  /* 0x000000050805723e */ /* 0x000fe200000010ff */
[----:B------:R-:W-:Y:S01]  /*cdc0*/  FADD R43, R204, R43 ;  /* 0x0000002bcc2b7221 */ /* 0x000fe20000000000 */
[----:B------:R-:W-:Y:S01]  /*cdd0*/  F2FP.BF16.F32.PACK_AB R7, R12, R9 ;  /* 0x000000090c07723e */ /* 0x000fe200000010ff */
[----:B------:R-:W0:Y:S01]  /*cde0*/  MUFU.EX2 R105, R105 ;  /* 0x0000006900697308 */ /* 0x000e220000000800 */
[----:B------:R-:W-:Y:S01]  /*cdf0*/  F2FP.BF16.F32.PACK_AB R8, R14, R11 ;  /* 0x0000000b0e08723e */ /* 0x000fe200000010ff */
[----:B------:R-:W-:Y:S01]  /*ce00*/  FADD R43, R203, R43 ;  /* 0x0000002bcb2b7221 */ /* 0x000fe20000000000 */
[----:B------:R-:W-:Y:S02]  /*ce10*/  F2FP.BF16.F32.PACK_AB R9, R16, R13 ;  /* 0x0000000d1009723e */ /* 0x000fe400000010ff */
[----:B------:R-:W-:Y:S01]  /*ce20*/  F2FP.BF16.F32.PACK_AB R10, R18, R15 ;  /* 0x0000000f120a723e */ /* 0x000fe200000010ff */
[----:B------:R-:W-:Y:S02]  /*ce30*/  FADD R43, R206, R43 ;  /* 0x0000002bce2b7221 */ /* 0x000fe40000000000 */
[----:B------:R-:W-:Y:S08]  /*ce40*/  MUFU.EX2 R106, R106 ;  /* 0x0000006a006a7308 */ /* 0x000ff00000000800 */
[----:B------:R-:W1:Y:S01]  /*ce50*/  MUFU.EX2 R107, R107 ;  /* 0x0000006b006b7308 */ /* 0x000e620000000800 */
[----:B------:R-:W-:-:S07]  /*ce60*/  FADD R43, R205, R43 ;  /* 0x0000002bcd2b7221 */ /* 0x000fce0000000000 */
[----:B------:R-:W-:Y:S01]  /*ce70*/  MUFU.EX2 R108, R108 ;  /* 0x0000006c006c7308 */ /* 0x000fe20000000800 */
[----:B------:R-:W-:-:S07]  /*ce80*/  FADD R43, R208, R43 ;  /* 0x0000002bd02b7221 */ /* 0x000fce0000000000 */
[----:B------:R-:W2:Y:S01]  /*ce90*/  MUFU.EX2 R109, R109 ;  /* 0x0000006d006d7308 */ /* 0x000ea20000000800 */
[----:B------:R-:W-:-:S07]  /*cea0*/  FADD R43, R207, R43 ;  /* 0x0000002bcf2b7221 */ /* 0x000fce0000000000 */
[----:B------:R-:W-:Y:S01]  /*ceb0*/  MUFU.EX2 R110, R110 ;  /* 0x0000006e006e7308 */ /* 0x000fe20000000800 */
[----:B------:R-:W-:-:S07]  /*cec0*/  FADD R43, R213, R43 ;  /* 0x0000002bd52b7221 */ /* 0x000fce0000000000 */
[----:B------:R-:W3:Y:S01]  /*ced0*/  MUFU.EX2 R111, R111 ;  /* 0x0000006f006f7308 */ /* 0x000ee20000000800 */
[----:B------:R-:W-:-:S07]  /*cee0*/  FADD R43, R209, R43 ;  /* 0x0000002bd12b7221 */ /* 0x000fce0000000000 */
[----:B------:R-:W-:Y:S01]  /*cef0*/  MUFU.EX2 R112, R112 ;  /* 0x0000007000707308 */ /* 0x000fe20000000800 */
[----:B------:R-:W-:-:S07]  /*cf00*/  FADD R43, R212, R43 ;  /* 0x0000002bd42b7221 */ /* 0x000fce0000000000 */
[----:B------:R-:W4:Y:S01]  /*cf10*/  MUFU.EX2 R113, R113 ;  /* 0x0000007100717308 */ /* 0x000f220000000800 */
[----:B------:R-:W-:-:S07]  /*cf20*/  FADD R43, R210, R43 ;  /* 0x0000002bd22b7221 */ /* 0x000fce0000000000 */
[----:B------:R-:W-:Y:S01]  /*cf30*/  MUFU.EX2 R114, R114 ;  /* 0x0000007200727308 */ /* 0x000fe20000000800 */
[----:B------:R-:W-:-:S07]  /*cf40*/  FADD R43, R211, R43 ;  /* 0x0000002bd32b7221 */ /* 0x000fce0000000000 */
[----:B------:R-:W5:Y:S01]  /*cf50*/  MUFU.EX2 R115, R115 ;  /* 0x0000007300737308 */ /* 0x000f620000000800 */
[----:B------:R-:W-:-:S07]  /*cf60*/  FADD R43, R20, R43 ;  /* 0x0000002b142b7221 */ /* 0x000fce0000000000 */
[----:B------:R-:W-:Y:S01]  /*cf70*/  MUFU.EX2 R116, R116 ;  /* 0x0000007400747308 */ /* 0x000fe20000000800 */
[----:B------:R-:W-:-:S07]  /*cf80*/  FADD R43, R25, R43 ;  /* 0x0000002b192b7221 */ /* 0x000fce0000000000 */
[----:B------:R-:W0:Y:S01]  /*cf90*/  MUFU.EX2 R117, R117 ;  /* 0x0000007500757308 */ /* 0x000e220000000800 */
        /* <DEDUP_REMOVED lines=22> */
[----:B------:R-:W-:Y:S01]  /*d100*/  FADD R43, R34, R43 ;  /* 0x0000002b222b7221 */ /* 0x000fe20000000000 */
[----:B------:R-:W-:-:S06]  /*d110*/  F2FP.BF16.F32.PACK_AB R20, R25, R20 ;  /* 0x000000141914723e */ /* 0x000fcc00000010ff */
[----:B------:R-:W0:Y:S01]  /*d120*/  MUFU.EX2 R72, R72 ;  /* 0x0000004800487308 */ /* 0x000e220000000800 */
[----:B------:R-:W-:-:S07]  /*d130*/  FADD R43, R31, R43 ;  /* 0x0000002b1f2b7221 */ /* 0x000fce0000000000 */
[----:B------:R-:W-:Y:S01]  /*d140*/  MUFU.EX2 R73, R73 ;  /* 0x0000004900497308 */ /* 0x000fe20000000800 */
[----:B------:R-:W-:-:S07]  /*d150*/  FADD R25, R35, R43 ;  /* 0x0000002b23197221 */ /* 0x000fce0000000000 */
[----:B------:R-:W0:Y:S01]  /*d160*/  MUFU.EX2 R74, R74 ;  /* 0x0000004a004a7308 */ /* 0x000e220000000800 */
[----:B------:R-:W-:Y:S01]  /*d170*/  FADD R25, R36, R25 ;  /* 0x0000001924197221 */ /* 0x000fe20000000000 */
[----:B------:R-:W-:Y:S02]  /*d180*/  F2FP.BF16.F32.PACK_AB R14, R204, R201 ;  /* 0x000000c9cc0e723e */ /* 0x000fe400000010ff */
[----:B------:R-:W-:Y:S01]  /*d190*/  F2FP.BF16.F32.PACK_AB R11, R198, R17 ;  /* 0x00000011c60b723e */ /* 0x000fe200000010ff */
[----:B------:R-:W-:Y:S01]  /*d1a0*/  FADD R25, R37, R25 ;  /* 0x0000001925197221 */ /* 0x000fe20000000000 */
[----:B------:R-:W-:Y:S02]  /*d1b0*/  F2FP.BF16.F32.PACK_AB R23, R27, R23 ;  /* 0x000000171b17723e */ /* 0x000fe400000010ff */
[----:B------:R-:W-:Y:S01]  /*d1c0*/  F2FP.BF16.F32.PACK_AB R12, R200, R19 ;  /* 0x00000013c80c723e */ /* 0x000fe200000010ff */
[----:B------:R-:W-:Y:S01]  /*d1d0*/  FADD R25, R38, R25 ;  /* 0x0000001926197221 */ /* 0x000fe20000000000 */
[----:B------:R-:W-:Y:S01]  /*d1e0*/  F2FP.BF16.F32.PACK_AB R16, R208, R205 ;  /* 0x000000cdd010723e */ /* 0x000fe200000010ff */
[----:B------:R-:W5:Y:S01]  /*d1f0*/  LDL.64 R200, [R1+0x38] ;  /* 0x0000380001c87983 */ /* 0x000f620000100a00 */
[----:B------:R-:W-:Y:S01]  /*d200*/  F2FP.BF16.F32.PACK_AB R13, R202, R199 ;  /* 0x000000c7ca0d723e */ /* 0x000fe200000010ff */
[----:B------:R-:W-:Y:S01]  /*d210*/  FADD R27, R39, R25 ;  /* 0x00000019271b7221 */ /* 0x000fe20000000000 */
[----:B------:R-:W-:Y:S01]  /*d220*/  F2FP.BF16.F32.PACK_AB R25, R33, R29 ;  /* 0x0000001d2119723e */ /* 0x000fe200000010ff */
[----:B------:R-:W5:Y:S02]  /*d230*/  LDL.64 R204, [R1+0xa8] ;  /* 0x0000a80001cc7983 */ /* 0x000f640000100a00 */
[----:B------:R-:W-:Y:S01]  /*d240*/  FADD R29, R40, R27 ;  /* 0x0000001b281d7221 */ /* 0x000fe20000000000 */
[----:B------:R-:W-:Y:S01]  /*d250*/  F2FP.BF16.F32.PACK_AB R21, R24, R21 ;  /* 0x000000151815723e */ /* 0x000fe200000010ff */
[----:B------:R-:W5:Y:S02]  /*d260*/  LDL.64 R198, [R1] ;  /* 0x0000000001c67983 */ /* 0x000f640000100a00 */
[----:B------:R-:W-:Y:S01]  /*d270*/  FADD R118, R42, R29 ;  /* 0x0000001d2a767221 */ /* 0x000fe20000000000 */
[----:B------:R-:W-:-:S02]  /*d280*/  F2FP.BF16.F32.PACK_AB R22, R28, R22 ;  /* 0x000000161c16723e */ /* 0x000fc400000010ff */
[----:B------:R-:W-:Y:S01]  /*d290*/  F2FP.BF16.F32.PACK_AB R24, R30, R26 ;  /* 0x0000001a1e18723e */ /* 0x000fe200000010ff */
[----:B------:R-:W-:Y:S01]  /*d2a0*/  FADD R118, R41, R118 ;  /* 0x0000007629767221 */ /* 0x000fe20000000000 */
[----:B------:R-:W-:Y:S02]  /*d2b0*/  F2FP.BF16.F32.PACK_AB R27, R35, R31 ;  /* 0x0000001f231b723e */ /* 0x000fe400000010ff */
[----:B------:R-:W-:Y:S02]  /*d2c0*/  F2FP.BF16.F32.PACK_AB R26, R34, R32 ;  /* 0x00000020221a723e */ /* 0x000fe400000010ff */
[----:B------:R-:W-:Y:S02]  /*d2d0*/  F2FP.BF16.F32.PACK_AB R28, R37, R36 ;  /* 0x00000024251c723e */ /* 0x000fe400000010ff */
[----:B------:R-:W-:Y:S02]  /*d2e0*/  F2FP.BF16.F32.PACK_AB R29, R39, R38 ;  /* 0x00000026271d723e */ /* 0x000fe400000010ff */
[----:B------:R-:W-:-:S02]  /*d2f0*/  F2FP.BF16.F32.PACK_AB R30, R42, R40 ;  /* 0x000000282a1e723e */ /* 0x000fc400000010ff */
[----:B------:R-:W-:Y:S02]  /*d300*/  F2FP.BF16.F32.PACK_AB R31, R175, R41 ;  /* 0x00000029af1f723e */ /* 0x000fe400000010ff */
[----:B------:R-:W-:Y:S02]  /*d310*/  F2FP.BF16.F32.PACK_AB R15, R206, R203 ;  /* 0x000000cbce0f723e */ /* 0x000fe400000010ff */
[----:B------:R-:W-:Y:S01]  /*d320*/  F2FP.BF16.F32.PACK_AB R17, R213, R207 ;  /* 0x000000cfd511723e */ /* 0x000fe200000010ff */
[----:B------:R-:W5:Y:S01]  /*d330*/  LDL.64 R202, [R1+0x70] ;  /* 0x0000700001ca7983 */ /* 0x000f620000100a00 */
[----:B------:R-:W-:Y:S02]  /*d340*/  F2FP.BF16.F32.PACK_AB R18, R212, R209 ;  /* 0x000000d1d412723e */ /* 0x000fe400000010ff */
[----:B------:R-:W-:Y:S01]  /*d350*/  F2FP.BF16.F32.PACK_AB R19, R211, R210 ;  /* 0x000000d2d313723e */ /* 0x000fe200000010ff */
[----:B------:R-:W5:Y:S01]  /*d360*/  LDL.64 R206, [R1+0xb0] ;  /* 0x0000b00001ce7983 */ /* 0x000f620000100a00 */
[----:B------:R-:W-:-:S02]  /*d370*/  F2FP.BF16.F32.PACK_AB R32, R177, R176 ;  /* 0x000000b0b120723e */ /* 0x000fc400000010ff */
[----:B------:R-:W-:Y:S01]  /*d380*/  F2FP.BF16.F32.PACK_AB R33, R179, R178 ;  /* 0x000000b2b321723e */ /* 0x000fe200000010ff */
[----:B------:R-:W5:Y:S01]  /*d390*/  LDL.64 R208, [R1+0xc0] ;  /* 0x0000c00001d07983 */ /* 0x000f620000100a00 */
[----:B------:R-:W-:Y:S02]  /*d3a0*/  F2FP.BF16.F32.PACK_AB R34, R181, R180 ;  /* 0x000000b4b522723e */ /* 0x000fe400000010ff */
[----:B------:R-:W-:Y:S01]  /*d3b0*/  F2FP.BF16.F32.PACK_AB R35, R183, R182 ;  /* 0x000000b6b723723e */ /* 0x000fe200000010ff */
[----:B------:R-:W5:Y:S01]  /*d3c0*/  LDL.64 R212, [R1+0xb8] ;  /* 0x0000b80001d47983 */ /* 0x000f620000100a00 */
[----:B------:R-:W-:Y:S02]  /*d3d0*/  F2FP.BF16.F32.PACK_AB R36, R185, R184 ;  /* 0x000000b8b924723e */ /* 0x000fe400000010ff */
[----:B------:R-:W-:Y:S02]  /*d3e0*/  F2FP.BF16.F32.PACK_AB R37, R187, R186 ;  /* 0x000000babb25723e */ /* 0x000fe400000010ff */
[----:B------:R-:W-:-:S02]  /*d3f0*/  F2FP.BF16.F32.PACK_AB R38, R189, R188 ;  /* 0x000000bcbd26723e */ /* 0x000fc400000010ff */
[----:B------:R-:W-:Y:S02]  /*d400*/  F2FP.BF16.F32.PACK_AB R39, R191, R190 ;  /* 0x000000bebf27723e */ /* 0x000fe400000010ff */
[----:B------:R-:W-:Y:S02]  /*d410*/  F2FP.BF16.F32.PACK_AB R40, R193, R192 ;  /* 0x000000c0c128723e */ /* 0x000fe400000010ff */
[----:B------:R-:W-:Y:S02]  /*d420*/  F2FP.BF16.F32.PACK_AB R41, R195, R194 ;  /* 0x000000c2c329723e */ /* 0x000fe400000010ff */
        /* <DEDUP_REMOVED lines=12> */
[----:B0-----:R-:W-:Y:S02]  /*d4f0*/  F2FP.BF16.F32.PACK_AB R54, R105, R104 ;  /* 0x000000686936723e */ /* 0x001fe400000010ff */
[----:B-1----:R-:W-:Y:S02]  /*d500*/  F2FP.BF16.F32.PACK_AB R55, R107, R106 ;  /* 0x0000006a6b37723e */ /* 0x002fe400000010ff */
[----:B--2---:R-:W-:-:S02]  /*d510*/  F2FP.BF16.F32.PACK_AB R56, R109, R108 ;  /* 0x0000006c6d38723e */ /* 0x004fc400000010ff */
[----:B---3--:R-:W-:Y:S02]  /*d520*/  F2FP.BF16.F32.PACK_AB R57, R111, R110 ;  /* 0x0000006e6f39723e */ /* 0x008fe400000010ff */
[----:B----4-:R-:W-:Y:S02]  /*d530*/  F2FP.BF16.F32.PACK_AB R58, R113, R112 ;  /* 0x00000070713a723e */ /* 0x010fe400000010ff */
[----:B-----5:R-:W-:Y:S02]  /*d540*/  F2FP.BF16.F32.PACK_AB R59, R115, R114 ;  /* 0x00000072733b723e */ /* 0x020fe400000010ff */
[----:B------:R-:W-:Y:S02]  /*d550*/  F2FP.BF16.F32.PACK_AB R60, R117, R116 ;  /* 0x00000074753c723e */ /* 0x000fe400000010ff */
[----:B------:R-:W-:Y:S02]  /*d560*/  F2FP.BF16.F32.PACK_AB R61, R76, R75 ;  /* 0x0000004b4c3d723e */ /* 0x000fe400000010ff */
[----:B------:R-:W-:-:S02]  /*d570*/  F2FP.BF16.F32.PACK_AB R62, R78, R77 ;  /* 0x0000004d4e3e723e */ /* 0x000fc400000010ff */
[----:B------:R-:W-:Y:S02]  /*d580*/  F2FP.BF16.F32.PACK_AB R63, R81, R79 ;  /* 0x0000004f513f723e */ /* 0x000fe400000010ff */
[----:B------:R-:W-:Y:S02]  /*d590*/  F2FP.BF16.F32.PACK_AB R64, R68, R80 ;  /* 0x000000504440723e */ /* 0x000fe400000010ff */
[----:B------:R-:W-:Y:S02]  /*d5a0*/  F2FP.BF16.F32.PACK_AB R65, R70, R69 ;  /* 0x000000454641723e */ /* 0x000fe400000010ff */
[----:B------:R-:W-:Y:S02]  /*d5b0*/  F2FP.BF16.F32.PACK_AB R66, R72, R71 ;  /* 0x000000474842723e */ /* 0x000fe400000010ff */
[----:B------:R-:W-:-:S04]  /*d5c0*/  F2FP.BF16.F32.PACK_AB R67, R74, R73 ;  /* 0x000000494a43723e */ /* 0x000fc800000010ff */
[----:B------:R0:W-:Y:S02]  /*d5d0*/  STTM.x64 tmem[UR12+0xc0], R4 ;  /* 0x0000c004000079ed */ /* 0x0001e4000834000c */
[----:B0-----:R-:W2:Y:S04]  /*d5e0*/  LDL.64 R20, [R1+0x68] ;  /* 0x0000680001147983 */ /* 0x001ea80000100a00 */
        /* <DEDUP_REMOVED lines=9> */
[----:B------:R-:W5:Y:S04]  /*d680*/  LDL.64 R50, [R1+0x50] ;  /* 0x0000500001327983 */ /* 0x000f680000100a00 */
[----:B------:R-:W5:Y:S01]  /*d690*/  LDL.64 R48, [R1+0x18] ;  /* 0x0000180001307983 */ /* 0x000f620000100a00 */
[----:B------:R-:W-:-:S03]  /*d6a0*/  IMAD.WIDE R12, R3, 0x2, R222 ;  /* 0x00000002030c7825 */ /* 0x000fc600078e02de */
[----:B------:R-:W5:Y:S01]  /*d6b0*/  LDL.64 R58, [R1+0x48] ;  /* 0x00004800013a7983 */ /* 0x000f620000100a00 */
[----:B------:R-:W-:-:S03]  /*d6c0*/  IMAD.WIDE R10, R3, 0x2, R166 ;  /* 0x00000002030a7825 */ /* 0x000fc600078e02a6 */
[----:B------:R-:W5:Y:S01]  /*d6d0*/  LDG.E.U16 R13, desc[UR28][R12.64] ;  /* 0x0000001c0c0d7981 */ /* 0x000f62000c1e1500 */
[----:B------:R-:W-:-:S03]  /*d6e0*/  IMAD.WIDE R8, R3, 0x2, R150 ;  /* 0x0000000203087825 */ /* 0x000fc600078e0296 */
[----:B------:R-:W5:Y:S01]  /*d6f0*/  LDL.64 R56, [R1+0x10] ;  /* 0x0000100001387983 */ /* 0x000f620000100a00 */
[----:B------:R-:W-:-:S03]  /*d700*/  IMAD.WIDE R6, R3, 0x2, R204 ;  /* 0x0000000203067825 */ /* 0x000fc600078e02cc */
[----:B------:R-:W5:Y:S01]  /*d710*/  LDG.E.U16 R12, desc[UR28][R10.64] ;  /* 0x0000001c0a0c7981 */ /* 0x000f62000c1e1500 */
[----:B------:R-:W-:-:S03]  /*d720*/  IMAD.WIDE R16, R3, 0x2, R236 ;  /* 0x0000000203107825 */ /* 0x000fc600078e02ec */
[----:B------:R-:W5:Y:S01]  /*d730*/  LDL.64 R62, [R1+0x78] ;  /* 0x00007800013e7983 */ /* 0x000f620000100a00 */
[----:B------:R-:W-:-:S03]  /*d740*/  IMAD.WIDE R18, R3, 0x2, R200 ;  /* 0x0000000203127825 */ /* 0x000fc600078e02c8 */
[----:B------:R-:W5:Y:S04]  /*d750*/  LDL.64 R66, [R1+0x40] ;  /* 0x0000400001427983 */ /* 0x000f680000100a00 */
[----:B------:R0:W5:Y:S04]  /*d760*/  LDG.E.U16 R10, desc[UR28][R6.64] ;  /* 0x0000001c060a7981 */ /* 0x000168000c1e1500 */
[----:B------:R1:W5:Y:S04]  /*d770*/  LDG.E.U16 R11, desc[UR28][R8.64] ;  /* 0x0000001c080b7981 */ /* 0x000368000c1e1500 */
[----:B------:R-:W5:Y:S01]  /*d780*/  LDL.64 R64, [R1+0x8] ;  /* 0x0000080001407983 */ /* 0x000f620000100a00 */
[----:B0-----:R-:W-:-:S04]  /*d790*/  IMAD.WIDE R6, R3, 0x2, R198 ;  /* 0x0000000203067825 */ /* 0x001fc800078e02c6 */
[C---:B-1----:R-:W-:Y:S02]  /*d7a0*/  IMAD.WIDE R8, R3.reuse, 0x2, R202 ;  /* 0x0000000203087825 */ /* 0x042fe400078e02ca */
[----:B------:R-:W5:Y:S04]  /*d7b0*/  LDG.E.U16 R7, desc[UR28][R6.64] ;  /* 0x0000001c06077981 */ /* 0x000f68000c1e1500 */
[----:B------:R-:W5:Y:S04]  /*d7c0*/  LDG.E.U16 R9, desc[UR28][R8.64] ;  /* 0x0000001c08097981 */ /* 0x000f68000c1e1500 */
[----:B------:R0:W5:Y:S04]  /*d7d0*/  LDG.E.U16 R6, desc[UR28][R16.64] ;  /* 0x0000001c10067981 */ /* 0x000168000c1e1500 */
[----:B------:R3:W5:Y:S01]  /*d7e0*/  LDG.E.U16 R8, desc[UR28][R18.64] ;  /* 0x0000001c12087981 */ /* 0x000762000c1e1500 */
[----:B0-----:R-:W-:-:S04]  /*d7f0*/  IMAD.WIDE R16, R3, 0x2, R148 ;  /* 0x0000000203107825 */ /* 0x001fc800078e0294 */
[----:B--2---:R-:W-:-:S05]  /*d800*/  IMAD.WIDE R20, R3, 0x2, R20 ;  /* 0x0000000203147825 */ /* 0x004fca00078e0214 */
[----:B------:R0:W2:Y:S01]  /*d810*/  LDG.E.U16 R31, desc[UR28][R20.64] ;  /* 0x0000001c141f7981 */ /* 0x0000a2000c1e1500 */
[----:B---3--:R-:W-:-:S03]  /*d820*/  IMAD.WIDE R18, R3, 0x2, R28 ;  /* 0x0000000203127825 */ /* 0x008fc600078e021c */
[----:B------:R1:W3:Y:S01]  /*d830*/  LDG.E.U16 R29, desc[UR28][R16.64] ;  /* 0x0000001c101d7981 */ /* 0x0002e2000c1e1500 */
[----:B------:R-:W-:-:S03]  /*d840*/  IMAD.WIDE R14, R3, 0x2, R220 ;  /* 0x00000002030e7825 */ /* 0x000fc600078e02dc */
[----:B------:R-:W2:Y:S01]  /*d850*/  LDG.E.U16 R30, desc[UR28][R18.64] ;  /* 0x0000001c121e7981 */ /* 0x000ea2000c1e1500 */
[----:B0-----:R-:W-:-:S03]  /*d860*/  IMAD.WIDE R20, R3, 0x2, R162 ;  /* 0x0000000203147825 */ /* 0x001fc600078e02a2 */
[----:B------:R-:W2:Y:S01]  /*d870*/  LDG.E.U16 R5, desc[UR28][R14.64] ;  /* 0x0000001c0e057981 */ /* 0x000ea2000c1e1500 */
[----:B-1----:R-:W-:-:S03]  /*d880*/  IMAD.WIDE R16, R3, 0x2, R234 ;  /* 0x0000000203107825 */ /* 0x002fc600078e02ea */
[----:B------:R0:W2:Y:S04]  /*d890*/  LDG.E.U16 R36, desc[UR28][R20.64] ;  /* 0x0000001c14247981 */ /* 0x0000a8000c1e1500 */
[----:B------:R4:W2:Y:S01]  /*d8a0*/  LDG.E.U16 R34, desc[UR28][R16.64] ;  /* 0x0000001c10227981 */ /* 0x0008a2000c1e1500 */
[----:B0-----:R-:W-:-:S04]  /*d8b0*/  IMAD.WIDE R20, R3, 0x2, R248 ;  /* 0x0000000203147825 */ /* 0x001fc800078e02f8 */
[C---:B----4-:R-:W-:Y:S02]  /*d8c0*/  IMAD.WIDE R16, R3.reuse, 0x2, R40 ;  /* 0x0000000203107825 */ /* 0x050fe400078e0228 */
[----:B------:R5:W4:Y:S02]  /*d8d0*/  LDG.E.U16 R41, desc[UR28][R20.64] ;  /* 0x0000001c14297981 */ /* 0x000b24000c1e1500 */
[C---:B-----5:R-:W-:Y:S02]  /*d8e0*/  IMAD.WIDE R20, R3.reuse, 0x2, R54 ;  /* 0x0000000203147825 */ /* 0x060fe400078e0236 */
[----:B------:R-:W5:Y:S02]  /*d8f0*/  LDL.64 R54, [R1+0x80] ;  /* 0x0000800001367983 */ /* 0x000f640000100a00 */
[C---:B------:R-:W-:Y:S02]  /*d900*/  IMAD.WIDE R14, R3.reuse, 0x2, R164 ;  /* 0x00000002030e7825 */ /* 0x040fe400078e02a4 */
[----:B------:R-:W2:Y:S04]  /*d910*/  LDG.E.U16 R20, desc[UR28][R20.64] ;  /* 0x0000001c14147981 */ /* 0x000ea8000c1e1500 */
[----:B------:R0:W2:Y:S01]  /*d920*/  LDG.E.U16 R28, desc[UR28][R14.64] ;  /* 0x0000001c0e1c7981 */ /* 0x0000a2000c1e1500 */
[----:B------:R-:W-:-:S04]  /*d930*/  IMAD.WIDE R22, R3, 0x2, R22 ;  /* 0x0000000203167825 */ /* 0x000fc800078e0216 */
[C---:B------:R-:W-:Y:S01]  /*d940*/  IMAD.WIDE R18, R3.reuse, 0x2, R218 ;  /* 0x0000000203127825 */ /* 0x040fe200078e02da */
[----:B------:R1:W2:Y:S03]  /*d950*/  LDG.E.U16 R32, desc[UR28][R22.64] ;  /* 0x0000001c16207981 */ /* 0x0002a6000c1e1500 */
[C---:B0-----:R-:W-:Y:S01]  /*d960*/  IMAD.WIDE R14, R3.reuse, 0x2, R250 ;  /* 0x00000002030e7825 */ /* 0x041fe200078e02fa */
[----:B------:R0:W2:Y:S04]  /*d970*/  LDG.E.U16 R35, desc[UR28][R18.64] ;  /* 0x0000001c12237981 */ /* 0x0000a8000c1e1500 */
[----:B------:R0:W2:Y:S01]  /*d980*/  LDG.E.U16 R33, desc[UR28][R14.64] ;  /* 0x0000001c0e217981 */ /* 0x0000a2000c1e1500 */
[----:B-1----:R-:W-:-:S04]  /*d990*/  IMAD.WIDE R22, R3, 0x2, R146 ;  /* 0x0000000203167825 */ /* 0x002fc800078e0292 */
[C---:B0-----:R-:W-:Y:S01]  /*d9a0*/  IMAD.WIDE R18, R3.reuse, 0x2, R38 ;  /* 0x0000000203127825 */ /* 0x041fe200078e0226 */
[----:B------:R0:W2:Y:S03]  /*d9b0*/  LDG.E.U16 R37, desc[UR28][R22.64] ;  /* 0x0000001c16257981 */ /* 0x0000a6000c1e1500 */
[C---:B------:R-:W-:Y:S01]  /*d9c0*/  IMAD.WIDE R14, R3.reuse, 0x2, R42 ;  /* 0x00000002030e7825 */ /* 0x040fe200078e022a */
        /* <DEDUP_REMOVED lines=12> */
[----:B0-----:R-:W-:-:S03]  /*da90*/  IMAD.WIDE R14, R3, 0x2, R52 ;  /* 0x00000002030e7825 */ /* 0x001fc600078e0234 */
[----:B------:R-:W2:Y:S01]  /*daa0*/  LDG.E.U16 R22, desc[UR28][R22.64] ;  /* 0x0000001c16167981 */ /* 0x000ea2000c1e1500 */
[----:B-1----:R-:W-:-:S03]  /*dab0*/  IMAD.WIDE R16, R3, 0x2, R246 ;  /* 0x0000000203107825 */ /* 0x002fc600078e02f6 */
[----:B------:R0:W2:Y:S01]  /*dac0*/  LDG.E.U16 R21, desc[UR28][R14.64] ;  /* 0x0000001c0e157981 */ /* 0x0000a2000c1e1500 */
[----:B------:R-:W-:-:S03]  /*dad0*/  IMAD.WIDE R18, R3, 0x2, R230 ;  /* 0x0000000203127825 */ /* 0x000fc600078e02e6 */
[----:B------:R1:W2:Y:S01]  /*dae0*/  LDG.E.U16 R23, desc[UR28][R16.64] ;  /* 0x0000001c10177981 */ /* 0x0002a2000c1e1500 */
[----:B0-----:R-:W-:-:S03]  /*daf0*/  IMAD.WIDE R14, R3, 0x2, R214 ;  /* 0x00000002030e7825 */ /* 0x001fc600078e02d6 */
[----:B------:R-:W2:Y:S01]  /*db00*/  LDG.E.U16 R18, desc[UR28][R18.64] ;  /* 0x0000001c12127981 */ /* 0x000ea2000c1e1500 */
[----:B-1----:R-:W-:-:S03]  /*db10*/  IMAD.WIDE R16, R3, 0x2, R158 ;  /* 0x0000000203107825 */ /* 0x002fc600078e029e */
[----:B------:R0:W2:Y:S04]  /*db20*/  LDG.E.U16 R19, desc[UR28][R14.64] ;  /* 0x0000001c0e137981 */ /* 0x0000a8000c1e1500 */
[----:B------:R-:W2:Y:S01]  /*db30*/  LDG.E.U16 R16, desc[UR28][R16.64] ;  /* 0x0000001c10107981 */ /* 0x000ea2000c1e1500 */
[----:B0-----:R-:W-:-:S05]  /*db40*/  IMAD.WIDE R14, R3, 0x2, R142 ;  /* 0x00000002030e7825 */ /* 0x001fca00078e028e */
[----:B------:R0:W2:Y:S02]  /*db50*/  LDG.E.U16 R17, desc[UR28][R14.64] ;  /* 0x0000001c0e117981 */ /* 0x0000a4000c1e1500 */
        /* <DEDUP_REMOVED lines=15> */
[----:B------:R5:W2:Y:S01]  /*dc50*/  LDG.E.U16 R53, desc[UR28][R14.64] ;  /* 0x0000001c0e357981 */ /* 0x000aa2000c1e1500 */
[----:B------:R-:W-:Y:S02]  /*dc60*/  MOV R128, R134 ;  /* 0x0000008600807202 */ /* 0x000fe40000000f00 */
[----:B------:R-:W-:Y:S01]  /*dc70*/  MOV R129, R135 ;  /* 0x0000008700817202 */ /* 0x000fe20000000f00 */
[----:B------:R-:W-:-:S04]  /*dc80*/  IMAD.WIDE R126, R3, 0x2, R208 ;  /* 0x00000002037e7825 */ /* 0x000fc800078e02d0 */
[C---:B------:R-:W-:Y:S01]  /*dc90*/  IMAD.WIDE R128, R3.reuse, 0x2, R128 ;  /* 0x0000000203807825 */ /* 0x040fe200078e0280 */
[----:B------:R-:W2:Y:S03]  /*dca0*/  LDG.E.U16 R27, desc[UR28][R126.64] ;  /* 0x0000001c7e1b7981 */ /* 0x000ea6000c1e1500 */
[C---:B------:R-:W-:Y:S01]  /*dcb0*/  IMAD.WIDE R124, R3.reuse, 0x2, R212 ;  /* 0x00000002037c7825 */ /* 0x040fe200078e02d4 */
[----:B------:R-:W2:Y:S03]  /*dcc0*/  LDG.E.U16 R4, desc[UR28][R128.64] ;  /* 0x0000001c80047981 */ /* 0x000ea6000c1e1500 */
[C---:B------:R-:W-:Y:S01]  /*dcd0*/  IMAD.WIDE R122, R3.reuse, 0x2, R206 ;  /* 0x00000002037a7825 */ /* 0x040fe200078e02ce */
[----:B------:R-:W2:Y:S03]  /*dce0*/  LDG.E.U16 R26, desc[UR28][R124.64] ;  /* 0x0000001c7c1a7981 */ /* 0x000ea6000c1e1500 */
[C---:B------:R-:W-:Y:S01]  /*dcf0*/  IMAD.WIDE R120, R3.reuse, 0x2, R238 ;  /* 0x0000000203787825 */ /* 0x040fe200078e02ee */
[----:B------:R-:W2:Y:S04]  /*dd00*/  LDG.E.U16 R25, desc[UR28][R122.64] ;  /* 0x0000001c7a197981 */ /* 0x000ea8000c1e1500 */
[----:B------:R-:W2:Y:S01]  /*dd10*/  LDG.E.U16 R24, desc[UR28][R120.64] ;  /* 0x0000001c78187981 */ /* 0x000ea2000c1e1500 */
[----:B-----5:R-:W-:-:S05]  /*dd20*/  IMAD.WIDE R14, R3, 0x2, R54 ;  /* 0x00000002030e7825 */ /* 0x020fca00078e0236 */
[----:B------:R0:W5:Y:S02]  /*dd30*/  LDG.E.U16 R54, desc[UR28][R14.64] ;  /* 0x0000001c0e367981 */ /* 0x000164000c1e1500 */
        /* <DEDUP_REMOVED lines=15> */
[----:B------:R0:W3:Y:S02]  /*de30*/  LDG.E.U16 R62, desc[UR28][R14.64] ;  /* 0x0000001c0e3e7981 */ /* 0x0000e4000c1e1500 */
[----:B0-----:R-:W-:-:S05]  /*de40*/  IMAD.WIDE R14, R3, 0x2, R66 ;  /* 0x00000002030e7825 */ /* 0x001fca00078e0242 */
[----:B------:R0:W3:Y:S02]  /*de50*/  LDG.E.U16 R63, desc[UR28][R14.64] ;  /* 0x0000001c0e3f7981 */ /* 0x0000e4000c1e1500 */
[----:B0-----:R-:W-:-:S05]  /*de60*/  IMAD.WIDE R14, R3, 0x2, R64 ;  /* 0x00000002030e7825 */ /* 0x001fca00078e0240 */
[----:B------:R0:W3:Y:S02]  /*de70*/  LDG.E.U16 R64, desc[UR28][R14.64] ;  /* 0x0000001c0e407981 */ /* 0x0000e4000c1e1500 */
[----:B0-----:R-:W-:-:S05]  /*de80*/  IMAD.WIDE R14, R3, 0x2, R240 ;  /* 0x00000002030e7825 */ /* 0x001fca00078e02f0 */
[----:B------:R0:W3:Y:S02]  /*de90*/  LDG.E.U16 R65, desc[UR28][R14.64] ;  /* 0x0000001c0e417981 */ /* 0x0000e4000c1e1500 */
[----:B0-----:R-:W-:-:S05]  /*dea0*/  IMAD.WIDE R14, R3, 0x2, R224 ;  /* 0x00000002030e7825 */ /* 0x001fca00078e02e0 */
[----:B------:R0:W4:Y:S02]  /*deb0*/  LDG.E.U16 R66, desc[UR28][R14.64] ;  /* 0x0000001c0e427981 */ /* 0x000124000c1e1500 */
[----:B0-----:R-:W-:-:S05]  /*dec0*/  IMAD.WIDE R14, R3, 0x2, R168 ;  /* 0x00000002030e7825 */ /* 0x001fca00078e02a8 */
[----:B------:R0:W4:Y:S02]  /*ded0*/  LDG.E.U16 R67, desc[UR28][R14.64] ;  /* 0x0000001c0e437981 */ /* 0x000124000c1e1500 */
[----:B0-----:R-:W-:-:S05]  /*dee0*/  IMAD.WIDE R14, R3, 0x2, R152 ;  /* 0x00000002030e7825 */ /* 0x001fca00078e0298 */
[----:B------:R0:W4:Y:S02]  /*def0*/  LDG.E.U16 R119, desc[UR28][R14.64] ;  /* 0x0000001c0e777981 */ /* 0x000124000c1e1500 */
[----:B0-----:R-:W-:-:S06]  /*df00*/  IMAD.WIDE R14, R3, 0x2, R136 ;  /* 0x00000002030e7825 */ /* 0x001fcc00078e0288 */
[----:B------:R-:W5:Y:S01]  /*df10*/  LDG.E.U16 R14, desc[UR28][R14.64] ;  /* 0x0000001c0e0e7981 */ /* 0x000f62000c1e1500 */
[----:B------:R-:W-:-:S04]  /*df20*/  FADD R118, R175, R118 ;  /* 0x00000076af767221 */ /* 0x000fc80000000000 */
        /* <DEDUP_REMOVED lines=43> */
[----:B------:R-:W-:Y:S01]  /*e1e0*/  FADD R118, R196, R118 ;  /* 0x00000076c4767221 */ /* 0x000fe20000000000 */
[----:B------:R-:W-:-:S03]  /*e1f0*/  LOP3.LUT R120, R132, 0x10, RZ, 0x3c, !PT ;  /* 0x0000001084787812 */ /* 0x000fc600078e3cff */
[----:B------:R-:W-:Y:S01]  /*e200*/  FADD R118, R104, R118 ;  /* 0x0000007668767221 */ /* 0x000fe20000000000 */
[----:B--2---:R-:W-:Y:S03]  /*e210*/  STS.U16 [R132+UR14+0xc000], R4 ;  /* 0x00c0000484007988 */ /* 0x004fe6000800040e */
[----:B------:R-:W-:Y:S01]  /*e220*/  FADD R118, R105, R118 ;  /* 0x0000007669767221 */ /* 0x000fe20000000000 */
[----:B------:R-:W-:Y:S04]  /*e230*/  STS.U16 [R132+UR14+0xc400], R27 ;  /* 0x00c4001b84007988 */ /* 0x000fe8000800040e */
[----:B------:R-:W-:Y:S04]  /*e240*/  STS.U16 [R132+UR14+0xc800], R26 ;  /* 0x00c8001a84007988 */ /* 0x000fe8000800040e */
[----:B------:R-:W-:Y:S04]  /*e250*/  STS.U16 [R132+UR14+0xcc00], R25 ;  /* 0x00cc001984007988 */ /* 0x000fe8000800040e */
[----:B------:R-:W-:Y:S04]  /*e260*/  STS.U16 [R132+UR14+0xd000], R24 ;  /* 0x00d0001884007988 */ /* 0x000fe8000800040e */
[----:B------:R-:W-:Y:S04]  /*e270*/  STS.U16 [R132+UR14+0xd400], R13 ;  /* 0x00d4000d84007988 */ /* 0x000fe8000800040e */
[----:B------:R-:W-:Y:S04]  /*e280*/  STS.U16 [R132+UR14+0xd800], R12 ;  /* 0x00d8000c84007988 */ /* 0x000fe8000800040e */
[----:B------:R-:W-:Y:S01]  /*e290*/  STS.U16 [R132+UR14+0xdc00], R11 ;  /* 0x00dc000b84007988 */ /* 0x000fe2000800040e */
[----:B------:R-:W-:-:S03]  /*e2a0*/  FADD R118, R106, R118 ;  /* 0x000000766a767221 */ /* 0x000fc60000000000 */
[----:B------:R-:W-:Y:S01]  /*e2b0*/  STS.U16 [R120+UR14+0xc080], R10 ;  /* 0x00c0800a78007988 */ /* 0x000fe2000800040e */
[----:B------:R-:W-:-:S03]  /*e2c0*/  LOP3.LUT R121, R132, 0x20, RZ, 0x3c, !PT ;  /* 0x0000002084797812 */ /* 0x000fc600078e3cff */
[----:B------:R-:W-:Y:S04]  /*e2d0*/  STS.U16 [R120+UR14+0xc480], R9 ;  /* 0x00c4800978007988 */ /* 0x000fe8000800040e */
[----:B------:R-:W-:Y:S04]  /*e2e0*/  STS.U16 [R120+UR14+0xc880], R8 ;  /* 0x00c8800878007988 */ /* 0x000fe8000800040e */
[----:B------:R-:W-:Y:S01]  /*e2f0*/  STS.U16 [R120+UR14+0xcc80], R7 ;  /* 0x00cc800778007988 */ /* 0x000fe2000800040e */
[----:B------:R-:W-:-:S03]  /*e300*/  FADD R118, R107, R118 ;  /* 0x000000766b767221 */ /* 0x000fc60000000000 */
[----:B------:R-:W-:Y:S04]  /*e310*/  STS.U16 [R120+UR14+0xd080], R6 ;  /* 0x00d0800678007988 */ /* 0x000fe8000800040e */
[----:B------:R-:W-:Y:S04]  /*e320*/  STS.U16 [R120+UR14+0xd480], R5 ;  /* 0x00d4800578007988 */ /* 0x000fe8000800040e */
[----:B------:R-:W-:Y:S04]  /*e330*/  STS.U16 [R120+UR14+0xd880], R28 ;  /* 0x00d8801c78007988 */ /* 0x000fe8000800040e */
[----:B---3--:R0:W-:Y:S01]  /*e340*/  STS.U16 [R120+UR14+0xdc80], R29 ;  /* 0x00dc801d78007988 */ /* 0x0081e2000800040e */
[----:B------:R-:W-:-:S03]  /*e350*/  FADD R118, R108, R118 ;  /* 0x000000766c767221 */ /* 0x000fc60000000000 */
[----:B------:R-:W-:Y:S04]  /*e360*/  STS.U16 [R121+UR14+0xc100], R30 ;  /* 0x00c1001e79007988 */ /* 0x000fe8000800040e */
[----:B------:R-:W-:Y:S01]  /*e370*/  STS.U16 [R121+UR14+0xc500], R31 ;  /* 0x00c5001f79007988 */ /* 0x000fe2000800040e */
[----:B0-----:R-:W-:-:S03]  /*e380*/  LOP3.LUT R120, R132, 0x30, RZ, 0x3c, !PT ;  /* 0x0000003084787812 */ /* 0x001fc600078e3cff */
[----:B------:R-:W-:Y:S04]  /*e390*/  STS.U16 [R121+UR14+0xc900], R32 ;  /* 0x00c9002079007988 */ /* 0x000fe8000800040e */
[----:B------:R-:W-:Y:S01]  /*e3a0*/  STS.U16 [R121+UR14+0xcd00], R33 ;  /* 0x00cd002179007988 */ /* 0x000fe2000800040e */
[----:B------:R-:W-:-:S03]  /*e3b0*/  FADD R118, R109, R118 ;  /* 0x000000766d767221 */ /* 0x000fc60000000000 */
[----:B------:R-:W-:Y:S04]  /*e3c0*/  STS.U16 [R121+UR14+0xd100], R34 ;  /* 0x00d1002279007988 */ /* 0x000fe8000800040e */
[----:B------:R-:W-:Y:S04]  /*e3d0*/  STS.U16 [R121+UR14+0xd500], R35 ;  /* 0x00d5002379007988 */ /* 0x000fe8000800040e */
[----:B------:R-:W-:Y:S04]  /*e3e0*/  STS.U16 [R121+UR14+0xd900], R36 ;  /* 0x00d9002479007988 */ /* 0x000fe8000800040e */
[----:B------:R0:W-:Y:S01]  /*e3f0*/  STS.U16 [R121+UR14+0xdd00], R37 ;  /* 0x00dd002579007988 */ /* 0x0001e2000800040e */
[----:B------:R-:W-:-:S03]  /*e400*/  FADD R118, R110, R118 ;  /* 0x000000766e767221 */ /* 0x000fc60000000000 */
[----:B------:R-:W-:Y:S04]  /*e410*/  STS.U16 [R120+UR14+0xc180], R38 ;  /* 0x00c1802678007988 */ /* 0x000fe8000800040e */
[----:B------:R-:W-:Y:S01]  /*e420*/  STS.U16 [R120+UR14+0xc580], R39 ;  /* 0x00c5802778007988 */ /* 0x000fe2000800040e */
[----:B0-----:R-:W-:-:S03]  /*e430*/  LOP3.LUT R121, R132, 0x40, RZ, 0x3c, !PT ;  /* 0x0000004084797812 */ /* 0x001fc600078e3cff */
[----:B------:R-:W-:Y:S04]  /*e440*/  STS.U16 [R120+UR14+0xc980], R40 ;  /* 0x00c9802878007988 */ /* 0x000fe8000800040e */
[----:B----4-:R-:W-:Y:S01]  /*e450*/  STS.U16 [R120+UR14+0xcd80], R41 ;  /* 0x00cd802978007988 */ /* 0x010fe2000800040e */
        /* <DEDUP_REMOVED lines=28> */
[----:B-----5:R-:W-:Y:S04]  /*e620*/  STS.U16 [R4+UR14+0xc300], R54 ;  /* 0x00c3003604007988 */ /* 0x020fe8000800040e */
[----:B------:R-:W-:Y:S04]  /*e630*/  STS.U16 [R4+UR14+0xc700], R55 ;  /* 0x00c7003704007988 */ /* 0x000fe8000800040e */
[----:B------:R-:W-:Y:S04]  /*e640*/  STS.U16 [R4+UR14+0xcb00], R56 ;  /* 0x00cb003804007988 */ /* 0x000fe8000800040e */
[----:B------:R-:W-:Y:S01]  /*e650*/  STS.U16 [R4+UR14+0xcf00], R57 ;  /* 0x00cf003904007988 */ /* 0x000fe2000800040e */
[----:B------:R-:W-:-:S03]  /*e660*/  FADD R118, R117, R118 ;  /* 0x0000007675767221 */ /* 0x000fc60000000000 */
[----:B------:R-:W-:Y:S01]  /*e670*/  STS.U16 [R4+UR14+0xd300], R58 ;  /* 0x00d3003a04007988 */ /* 0x000fe2000800040e */
[----:B------:R-:W-:-:S03]  /*e680*/  FADD R82, -R0, R174 ;  /* 0x000000ae00527221 */ /* 0x000fc60000000100 */
[----:B------:R-:W-:Y:S04]  /*e690*/  STS.U16 [R4+UR14+0xd700], R59 ;  /* 0x00d7003b04007988 */ /* 0x000fe8000800040e */
[----:B------:R-:W-:Y:S04]  /*e6a0*/  STS.U16 [R4+UR14+0xdb00], R60 ;  /* 0x00db003c04007988 */ /* 0x000fe8000800040e */
[----:B------:R-:W-:Y:S01]  /*e6b0*/  STS.U16 [R4+UR14+0xdf00], R61 ;  /* 0x00df003d04007988 */ /* 0x000fe2000800040e */
[----:B------:R-:W-:-:S03]  /*e6c0*/  FADD R118, R75, R118 ;  /* 0x000000764b767221 */ /* 0x000fc60000000000 */
        /* <DEDUP_REMOVED lines=8> */
[----:B------:R-:W-:Y:S01]  /*e750*/  FMUL R75, R82, 1.4426950216293334961 ;  /* 0x3fb8aa3b524b7820 */ /* 0x000fe20000400000 */
[----:B------:R-:W1:Y:S02]  /*e760*/  FENCE.VIEW.ASYNC.T ;  /* 0x00000000000073c6 */ /* 0x000e640000000200 */
[----:B-1----:R-:W-:Y:S06]  /*e770*/  BAR.SYNC.DEFER_BLOCKING 0x0 ;  /* 0x0000000000007b1d */ /* 0x002fec0000010000 */
[----:B0-----:R-:W0:Y:S01]  /*e780*/  LDTM.x64 R4, tmem[UR12] ;  /* 0x0000000c000479ee */ /* 0x001e220008340000 */
[----:B------:R-:W0:Y:S01]  /*e790*/  MUFU.EX2 R75, R75 ;  /* 0x0000004b004b7308 */ /* 0x000e220000000800 */
[----:B------:R-:W-:Y:S01]  /*e7a0*/  NOP ;  /* 0x0000000000007918 */ /* 0x000fe20000000000 */
[C---:B0-----:R-:W-:Y:S01]  /*e7b0*/  FMUL R4, R75.reuse, R4 ;  /* 0x000000044b047220 */ /* 0x041fe20000400000 */
        /* <DEDUP_REMOVED lines=63> */
[----:B------:R0:W-:Y:S01]  /*ebb0*/  STTM.x64 tmem[UR12], R4 ;  /* 0x00000004000079ed */ /* 0x0001e2000834000c */
[----:B------:R-:W1:Y:S02]  /*ebc0*/  FENCE.VIEW.ASYNC.T ;  /* 0x00000000000073c6 */ /* 0x000e640000000200 */
[----:B-1----:R-:W-:Y:S01]  /*ebd0*/  BAR.SYNC.DEFER_BLOCKING 0x0 ;  /* 0x0000000000007b1d */ /* 0x002fe20000010000 */
[----:B------:R-:W-:-:S04]  /*ebe0*/  FADD R118, R76, R118 ;  /* 0x000000764c767221 */ /* 0x000fc80000000000 */
[----:B------:R-:W-:-:S04]  /*ebf0*/  FADD R118, R77, R118 ;  /* 0x000000764d767221 */ /* 0x000fc80000000000 */
[----:B------:R-:W-:-:S04]  /*ec00*/  FADD R118, R78, R118 ;  /* 0x000000764e767221 */ /* 0x000fc80000000000 */
[----:B------:R-:W-:Y:S01]  /*ec10*/  FADD R118, R79, R118 ;  /* 0x000000764f767221 */ /* 0x000fe20000000000 */
[----:B------:R1:W-:Y:S06]  /*ec20*/  MEMBAR.ALL.CTA ;  /* 0x0000000000007992 */ /* 0x0003ec0000008000 */
[----:B-1----:R-:W1:Y:S01]  /*ec30*/  FENCE.VIEW.ASYNC.S ;  /* 0x00000000000073c6 */ /* 0x002e620000000000 */
[----:B------:R-:W-:-:S04]  /*ec40*/  FADD R81, R81, R118 ;  /* 0x0000007651517221 */ /* 0x000fc80000000000 */
[----:B------:R-:W-:-:S04]  /*ec50*/  FADD R80, R80, R81 ;  /* 0x0000005150507221 */ /* 0x000fc80000000000 */
[----:B------:R-:W-:-:S04]  /*ec60*/  FADD R80, R68, R80 ;  /* 0x0000005044507221 */ /* 0x000fc80000000000 */
[----:B------:R-:W-:-:S04]  /*ec70*/  FADD R80, R69, R80 ;  /* 0x0000005045507221 */ /* 0x000fc80000000000 */
[----:B------:R-:W-:-:S04]  /*ec80*/  FADD R80, R70, R80 ;  /* 0x0000005046507221 */ /* 0x000fc80000000000 */
[----:B------:R-:W-:-:S04]  /*ec90*/  FADD R80, R71, R80 ;  /* 0x0000005047507221 */ /* 0x000fc80000000000 */
[----:B------:R-:W-:Y:S01]  /*eca0*/  FADD R80, R72, R80 ;  /* 0x0000005048507221 */ /* 0x000fe20000000000 */
[----:B------:R-:W-:-:S03]  /*ecb0*/  ULEA UR11, UR21, UR14, 0x3 ;  /* 0x0000000e150b7291 */ /* 0x000fc6000f8e18ff */
[----:B------:R-:W-:Y:S01]  /*ecc0*/  FADD R80, R73, R80 ;  /* 0x0000005049507221 */ /* 0x000fe20000000000 */
[----:B------:R-:W-:-:S03]  /*ecd0*/  UIADD3 UR11, UPT, UPT, UR11, 0x10000, URZ ;  /* 0x000100000b0b7890 */ /* 0x000fc6000fffe0ff */
[----:B------:R-:W-:Y:S01]  /*ece0*/  FADD R80, R74, R80 ;  /* 0x000000504a507221 */ /* 0x000fe20000000000 */
[----:B------:R-:W-:Y:S01]  /*ecf0*/  UMOV UR7, UR4 ;  /* 0x0000000400077c82 */ /* 0x000fe20008000000 */
[----:B-1----:R-:W-:Y:S06]  /*ed00*/  BAR.SYNC.DEFER_BLOCKING 0x0 ;  /* 0x0000000000007b1d */ /* 0x002fec0000010000 */
[----:B------:R-:W-:Y:S05]  /*ed10*/  BRA.U UP1, `(.L_x_16) ;  /* 0x0000000101947547 */ /* 0x000fea000b800000 */
[----:B------:R-:W-:Y:S02]  /*ed20*/  UIADD3 UR25, UPT, UPT, UR13, 0xc8, URZ ;  /* 0x000000c80d197890 */ /* 0x000fe4000fffe0ff */
[----:B------:R-:W-:Y:S02]  /*ed30*/  UIADD3 UR67, UPT, UPT, UR13, 0xd0, URZ ;  /* 0x000000d00d437890 */ /* 0x000fe4000fffe0ff */
[----:B------:R-:W-:Y:S02]  /*ed40*/  UIADD3 UR68, UPT, UPT, UR13, 0xd8, URZ ;  /* 0x000000d80d447890 */ /* 0x000fe4000fffe0ff */
[----:B------:R-:W-:Y:S02]  /*ed50*/  UIADD3 UR69, UPT, UPT, UR13, 0xe0, URZ ;  /* 0x000000e00d457890 */ /* 0x000fe4000fffe0ff */
[----:B------:R-:W-:Y:S02]  /*ed60*/  UIADD3 UR70, UPT, UPT, UR13, 0xe8, URZ ;  /* 0x000000e80d467890 */ /* 0x000fe4000fffe0ff */
[----:B------:R-:W-:Y:S01]  /*ed70*/  UIADD3 UR71, UPT, UPT, UR13, 0xf0, URZ ;  /* 0x000000f00d477890 */ /* 0x000fe2000fffe0ff */
[----:B------:R-:W-:Y:S01]  /*ed80*/  UMOV UR8, 0x0 ;  /* 0x0000000000087882 */ /* 0x000fe20000000000 */
[----:B------:R-:W-:Y:S01]  /*ed90*/  UMOV UR9, 0x8100490 ;  /* 0x0810049000097882 */ /* 0x000fe20000000000 */
[----:B------:R-:W-:Y:S01]  /*eda0*/  UMOV UR23, 0x40004040 ;  /* 0x4000404000177882 */ /* 0x000fe20000000000 */
[----:B------:R-:W-:-:S02]  /*edb0*/  UIADD3 UR72, UPT, UPT, UR13, 0xf8, URZ ;  /* 0x000000f80d487890 */ /* 0x000fc4000fffe0ff */
        /* <DEDUP_REMOVED lines=16> */
[----:B------:R-:W-:Y:S01]  /*eec0*/  UMOV UR4, UR11 ;  /* 0x0000000b00047c82 */ /* 0x000fe20008000000 */
[----:B------:R-:W-:Y:S01]  /*eed0*/  UMOV UR5, URZ ;  /* 0x000000ff00057c82 */ /* 0x000fe20008000000 */
[----:B------:R1:W-:Y:S01]  /*eee0*/  UTCHMMA tmem[UR69], gdesc[UR44], tmem[UR13], tmem[UR58], idesc[UR59], UPT ;  /* 0x00ff3a2c450079ea */ /* 0x0003e2000b80000d */
[----:B------:R-:W-:Y:S01]  /*eef0*/  UMOV UR64, 0x0 ;  /* 0x0000000000407882 */ /* 0x000fe20000000000 */
[----:B------:R-:W-:Y:S01]  /*ef00*/  UMOV UR65, 0x8100490 ;  /* 0x0810049000417882 */ /* 0x000fe20000000000 */
[----:B------:R1:W-:Y:S01]  /*ef10*/  UTCHMMA tmem[UR70], gdesc[UR46], tmem[UR13], tmem[UR60], idesc[UR61], UPT ;  /* 0x00ff3c2e460079ea */ /* 0x0003e2000b80000d */
[----:B------:R-:W-:Y:S01]  /*ef20*/  UMOV UR4, UR4 ;  /* 0x0000000400047c82 */ /* 0x000fe20008000000 */
[----:B------:R1:W-:Y:S01]  /*ef30*/  UTCHMMA tmem[UR71], gdesc[UR48], tmem[UR13], tmem[UR62], idesc[UR63], UPT ;  /* 0x00ff3e30470079ea */ /* 0x0003e2000b80000d */
[----:B------:R1:W-:Y:S01]  /*ef40*/  UTCHMMA tmem[UR72], gdesc[UR50], tmem[UR13], tmem[UR64], idesc[UR65], UPT ;  /* 0x00ff4032480079ea */ /* 0x0003e2000b80000d */
[----:B------:R1:W-:Y:S01]  /*ef50*/  UTCBAR [UR4], URZ ;  /* 0x000000ff040073e9 */ /* 0x0003e200080000ff */
[----:B------:R-:W-:Y:S01]  /*ef60*/  NOP ;  /* 0x0000000000007918 */ /* 0x000fe20000000000 */
.L_x_16:
[----:B0-----:R-:W0:Y:S01]  /*ef70*/  LDC R4, c[0x0][0x3d4] ;  /* 0x0000f500ff047b82 */ /* 0x001e220000000800 */
[----:B------:R-:W-:Y:S01]  /*ef80*/  UIADD3 UR21, UPT, UPT, UR21, 0x1, URZ ;  /* 0x0000000115157890 */ /* 0x000fe2000fffe0ff */
[----:B------:R-:W-:Y:S01]  /*ef90*/  FFMA R133, R75, R133, R80 ;  /* 0x000000854b857223 */ /* 0x000fe20000000050 */
[----:B------:R-:W-:Y:S01]  /*efa0*/  UIADD3 UR5, UPT, UPT, UR27, -0x80, URZ ;  /* 0xffffff801b057890 */ /* 0x000fe2000fffe0ff */
[----:B------:R-:W-:Y:S01]  /*efb0*/  MOV R196, UR7 ;  /* 0x0000000700c47c02 */ /* 0x000fe20008000f00 */
[----:B------:R-:W-:Y:S01]  /*efc0*/  UISETP.GT.AND UP2, UPT, UR21, 0x1, UPT ;  /* 0x000000011500788c */ /* 0x000fe2000bf44270 */
[----:B------:R-:W-:Y:S01]  /*efd0*/  MOV R174, R0 ;  /* 0x0000000000ae7202 */ /* 0x000fe20000000f00 */
[----:B------:R-:W-:Y:S02]  /*efe0*/  UIADD3 UR6, UPT, UPT, UR6, 0x80, URZ ;  /* 0x0000008006067890 */ /* 0x000fe4000fffe0ff */
[----:B-1----:R-:W-:Y:S02]  /*eff0*/  USEL UR4, URZ, 0x1, !UP2 ;  /* 0x00000001ff047887 */ /* 0x002fe4000d000000 */
[----:B------:R-:W-:-:S02]  /*f000*/  USEL UR21, UR21, URZ, !UP2 ;  /* 0x000000ff15157287 */ /* 0x000fc4000d000000 */
[----:B------:R-:W-:Y:S02]  /*f010*/  UISETP.GE.AND UP2, UPT, UR6, UR5, UPT ;  /* 0x000000050600728c */ /* 0x000fe4000bf46270 */
[----:B------:R-:W-:Y:S01]  /*f020*/  ULOP3.LUT UR4, UR7, UR4, URZ, 0x3c, !UPT ;  /* 0x0000000407047292 */ /* 0x000fe2000f8e3cff */
[----:B0-----:R-:W-:-:S04]  /*f030*/  SHF.L.U32 R4, R4, 0x7, RZ ;  /* 0x0000000704047819 */ /* 0x001fc800000006ff */
[----:B------:R-:W-:Y:S02]  /*f040*/  IADD3 R3, PT, PT, R4, R3, RZ ;  /* 0x0000000304037210 */ /* 0x000fe40007ffe0ff */
[----:B------:R-:W0:Y:S02]  /*f050*/  LDC R4, c[0x0][0x3c4] ;  /* 0x0000f100ff047b82 */ /* 0x000e240000000800 */
[----:B0-----:R-:W-:-:S04]  /*f060*/  SHF.L.U32 R4, R4, 0x7, RZ ;  /* 0x0000000704047819 */ /* 0x001fc800000006ff */
[----:B------:R-:W-:Y:S01]  /*f070*/  IADD3 R2, PT, PT, R4, R2, RZ ;  /* 0x0000000204027210 */ /* 0x000fe20007ffe0ff */
[----:B------:R-:W-:Y:S06]  /*f080*/  BRA.U !UP2, `(.L_x_17) ;  /* 0xffffffa50a987547 */ /* 0x000fec000b83ffff */
.L_x_12:
[C---:B------:R-:W-:Y:S01]  /*f090*/  FMUL R2, R133.reuse, 8388608 ;  /* 0x4b00000085027820 */ /* 0x040fe20000400000 */
[C---:B------:R-:W-:Y:S01]  /*f0a0*/  FSETP.GEU.AND P5, PT, R133.reuse, 1.175494350822287508e-38, PT ;  /* 0x008000008500780b */ /* 0x040fe20003fae000 */
[----:B------:R-:W1:Y:S01]  /*f0b0*/  LDCU UR6, c[0x0][0x3f0] ;  /* 0x00007e00ff0677ac */ /* 0x000e620008000800 */
[----:B------:R-:W-:Y:S01]  /*f0c0*/  HFMA2 R5, -RZ, RZ, 1.443359375, -0.2030029296875 ;  /* 0x3dc6b27fff057431 */ /* 0x000fe200000001ff */
[C---:B------:R-:W-:Y:S02]  /*f0d0*/  FSETP.GEU.AND P2, PT, |R133|.reuse, 1.175494350822287508e-38, PT ;  /* 0x008000008500780b */ /* 0x040fe40003f4e200 */
[----:B------:R-:W-:Y:S01]  /*f0e0*/  FSEL R74, R2, R133, !P5 ;  /* 0x00000085024a7208 */ /* 0x000fe20006800000 */
[----:B------:R-:W2:Y:S01]  /*f0f0*/  LDCU.64 UR4, c[0x0][0x3e0] ;  /* 0x00007c00ff0477ac */ /* 0x000ea20008000a00 */
[----:B------:R-:W-:Y:S02]  /*f100*/  FSETP.GT.AND P3, PT, |R133|, 8.50705917302346158658e+37, PT ;  /* 0x7e8000008500780b */ /* 0x000fe40003f64200 */
[----:B------:R-:W-:-:S04]  /*f110*/  IADD3 R2, PT, PT, R74, -0x3f3504f3, RZ ;  /* 0xc0cafb0d4a027810 */ /* 0x000fc80007ffe0ff */
[----:B------:R-:W-:-:S04]  /*f120*/  LOP3.LUT R3, R2, 0xff800000, RZ, 0xc0, !PT ;  /* 0xff80000002037812 */ /* 0x000fc800078ec0ff */
[----:B------:R-:W-:Y:S01]  /*f130*/  IADD3 R2, PT, PT, R74, -R3, RZ ;  /* 0x800000034a027210 */ /* 0x000fe20007ffe0ff */
[----:B-1----:R-:W-:-:S04]  /*f140*/  UISETP.GE.AND UP0, UPT, UR6, 0x1, UPT ;  /* 0x000000010600788c */ /* 0x002fc8000bf06270 */
[----:B------:R-:W-:-:S04]  /*f150*/  FADD R68, R2, -1 ;  /* 0xbf80000002447421 */ /* 0x000fc80000000000 */
[----:B------:R-:W-:-:S04]  /*f160*/  FFMA.FTZ R5, R68, R5, -0.16845393180847167969 ;  /* 0xbe2c7f3044057423 */ /* 0x000fc80000010005 */
[----:B------:R-:W-:-:S04]  /*f170*/  FFMA.FTZ R5, R68, R5, 0.1716887056827545166 ;  /* 0x3e2fcf2a44057423 */ /* 0x000fc80000010005 */
[----:B------:R-:W-:-:S04]  /*f180*/  FFMA.FTZ R5, R68, R5, -0.17900948226451873779 ;  /* 0xbe374e4344057423 */ /* 0x000fc80000010005 */
[----:B------:R-:W-:-:S04]  /*f190*/  FFMA.FTZ R5, R68, R5, 0.20512372255325317383 ;  /* 0x3e520bf444057423 */ /* 0x000fc80000010005 */
[----:B------:R-:W-:Y:S01]  /*f1a0*/  FFMA.FTZ R5, R68, R5, -0.24046532809734344482 ;  /* 0xbe763c8b44057423 */ /* 0x000fe20000010005 */
[----:B--2---:R-:W-:Y:S06]  /*f1b0*/  BRA.U !UP0, `(.L_x_18) ;  /* 0x0000000108107547 */ /* 0x004fec000b800000 */
[----:B------:R-:W-:-:S06]  /*f1c0*/  USHF.L.U32 UR7, UR7, 0x1f, URZ ;  /* 0x0000001f07077899 */ /* 0x000fcc00080006ff */
[----:B------:R-:W-:-:S04]  /*f1d0*/  MOV R2, UR7 ;  /* 0x0000000700027c02 */ /* 0x000fc80008000f00 */
[----:B------:R-:W1:Y:S02]  /*f1e0*/  SYNCS.PHASECHK.TRANS64.TRYWAIT P4, [UR11], R2 ;  /* 0x00000002ff0075a7 */ /* 0x000e64000808110b */
[----:B-1----:R-:W-:Y:S05]  /*f1f0*/  @!P4 BRA `(.L_x_19) ;  /* 0x000000280008c947 */ /* 0x002fea0003800000 */
.L_x_18:
[----:B------:R-:W-:Y:S01]  /*f200*/  BAR.SYNC.DEFER_BLOCKING 0x0 ;  /* 0x0000000000007b1d */ /* 0x000fe20000010000 */
[----:B------:R-:W-:Y:S01]  /*f210*/  FFMA.FTZ R5, R68, R5, 0.28857114911079406738 ;  /* 0x3e93bf9944057423 */ /* 0x000fe20000010005 */
[----:B------:R-:W-:Y:S01]  /*f220*/  @P3 FMUL R133, R133, 0.25 ;  /* 0x3e80000085853820 */ /* 0x000fe20000400000 */
[----:B------:R-:W-:Y:S01]  /*f230*/  ISETP.GE.U32.AND P6, PT, R74, 0x7f800000, PT ;  /* 0x7f8000004a00780c */ /* 0x000fe20003fc6070 */
[----:B------:R-:W-:Y:S01]  /*f240*/  UIMAD UR4, UR15, UR4, URZ ;  /* 0x000000040f0472a4 */ /* 0x000fe2000f8e02ff */
[C---:B------:R-:W-:Y:S01]  /*f250*/  FFMA.FTZ R69, R68.reuse, R5, -0.36067417263984680176 ;  /* 0xbeb8aa4944457423 */ /* 0x040fe20000010005 */
[----:B------:R-:W-:Y:S02]  /*f260*/  @!P2 FMUL R133, R133, 16777216 ;  /* 0x4b8000008585a820 */ /* 0x000fe40000400000 */
[----:B------:R-:W1:Y:S01]  /*f270*/  LDC.64 R72, c[0x0][0x398] ;  /* 0x0000e600ff487b82 */ /* 0x000e620000000a00 */
[----:B------:R-:W2:Y:S01]  /*f280*/  S2R R70, SR_TID.X ;  /* 0x0000000000467919 */ /* 0x000ea20000002100 */
[C---:B------:R-:W-:Y:S01]  /*f290*/  FFMA.FTZ R69, R68.reuse, R69, 0.48089820146560668945 ;  /* 0x3ef6384a44457423 */ /* 0x040fe20000010045 */
[----:B------:R-:W3:Y:S01]  /*f2a0*/  MUFU.RCP R190, R133 ;  /* 0x0000008500be7308 */ /* 0x000ee20000001000 */
[----:B------:R-:W-:Y:S01]  /*f2b0*/  FSEL R2, RZ, -23, P5 ;  /* 0xc1b80000ff027808 */ /* 0x000fe20002800000 */
[----:B0-----:R-:W0:Y:S01]  /*f2c0*/  S2R R194, SR_CTAID.X ;  /* 0x0000000000c27919 */ /* 0x001e220000002500 */
[----:B------:R-:W-:Y:S01]  /*f2d0*/  FFMA.FTZ R69, R68, R69, -0.72134751081466674805 ;  /* 0xbf38aa3b44457423 */ /* 0x000fe20000010045 */
[----:B------:R-:W-:-:S03]  /*f2e0*/  I2FP.F32.S32 R3, R3 ;  /* 0x0000000300037245 */ /* 0x000fc60000201400 */
[C---:B------:R-:W-:Y:S02]  /*f2f0*/  FMUL R69, R68.reuse, R69 ;  /* 0x0000004544457220 */ /* 0x040fe40000400000 */
[----:B------:R-:W-:Y:S02]  /*f300*/  FFMA.FTZ R2, R3, 1.1920928955078125e-07, R2 ;  /* 0x3400000003027823 */ /* 0x000fe40000010002 */
[C---:B------:R-:W-:Y:S01]  /*f310*/  FMUL R69, R68.reuse, R69 ;  /* 0x0000004544457220 */ /* 0x040fe20000400000 */
[----:B------:R-:W4:Y:S02]  /*f320*/  @!P1 SYNCS.CCTL.IV [UR14+0x10000] ;  /* 0x01000000ff0099b1 */ /* 0x000f24000800000e */
[----:B----4-:R-:W-:Y:S01]  /*f330*/  BAR.SYNC.DEFER_BLOCKING 0x0 ;  /* 0x0000000000007b1d */ /* 0x010fe20000010000 */
[----:B------:R-:W-:-:S04]  /*f340*/  FFMA.FTZ R69, R68, 1.4426950216293334961, R69 ;  /* 0x3fb8aa3b44457823 */ /* 0x000fc80000010045 */
[----:B------:R-:W-:Y:S01]  /*f350*/  FADD R69, R2, R69 ;  /* 0x0000004502457221 */ /* 0x000fe20000000000 */
[----:B------:R-:W4:Y:S01]  /*f360*/  LDTM.x64 R4, tmem[UR12] ;  /* 0x0000000c000479ee */ /* 0x000f220008340000 */
[----:B--2---:R-:W-:-:S04]  /*f370*/  LOP3.LUT R196, R70, 0x7f, RZ, 0xc0, !PT ;  /* 0x0000007f46c47812 */ /* 0x004fc800078ec0ff */
[----:B0-----:R-:W-:-:S05]  /*f380*/  LEA R194, R194, R196, 0x7 ;  /* 0x000000c4c2c27211 */ /* 0x001fca00078e38ff */
[----:B------:R-:W-:Y:S01]  /*f390*/  IMAD R70, R194, UR5, RZ ;  /* 0x00000005c2467c24 */ /* 0x000fe2000f8e02ff */
[----:B------:R-:W-:Y:S01]  /*f3a0*/  USHF.L.U32 UR5, UR4, 0x1, URZ ;  /* 0x0000000104057899 */ /* 0x000fe200080006ff */
[----:B------:R-:W0:Y:S01]  /*f3b0*/  @!P1 SYNCS.CCTL.IV [UR14+0x10008] ;  /* 0x01000800ff0099b1 */ /* 0x000e22000800000e */
[----:B------:R-:W-:Y:S02]  /*f3c0*/  NOP ;  /* 0x0000000000007918 */ /* 0x000fe40000000000 */
[C---:B------:R-:W-:Y:S01]  /*f3d0*/  SHF.L.U32 R3, R70.reuse, 0x1, RZ ;  /* 0x0000000146037819 */ /* 0x040fe200000006ff */
[----:B------:R-:W-:-:S04]  /*f3e0*/  IMAD.HI R70, R70, 0x2, RZ ;  /* 0x0000000246467827 */ /* 0x000fc800078e02ff */
[----:B----4-:R-:W-:Y:S01]  /*f3f0*/  @P3 FMUL R4, R4, 0.25 ;  /* 0x3e80000004043820 */ /* 0x010fe20000400000 */
[----:B------:R-:W-:Y:S01]  /*f400*/  @P3 FMUL R5, R5, 0.25 ;  /* 0x3e80000005053820 */ /* 0x000fe20000400000 */
[----:B------:R-:W-:Y:S01]  /*f410*/  @P3 FMUL R6, R6, 0.25 ;  /* 0x3e80000006063820 */ /* 0x000fe20000400000 */
[----:B------:R-:W-:Y:S01]  /*f420*/  @P3 FMUL R7, R7, 0.25 ;  /* 0x3e80000007073820 */ /* 0x000fe20000400000 */
[----:B------:R-:W-:Y:S01]  /*f430*/  @!P2 FMUL R4, R4, 16777216 ;  /* 0x4b8000000404a820 */ /* 0x000fe20000400000 */
[----:B------:R-:W-:Y:S01]  /*f440*/  @!P2 FMUL R5, R5, 16777216 ;  /* 0x4b8000000505a820 */ /* 0x000fe20000400000 */
[----:B------:R-:W-:Y:S01]  /*f450*/  @!P2 FMUL R6, R6, 16777216 ;  /* 0x4b8000000606a820 */ /* 0x000fe20000400000 */
[----:B------:R-:W-:Y:S01]  /*f460*/  @!P2 FMUL R7, R7, 16777216 ;  /* 0x4b8000000707a820 */ /* 0x000fe20000400000 */
[C---:B---3--:R-:W-:Y:S01]  /*f470*/  FMUL R4, R190.reuse, R4 ;  /* 0x00000004be047220 */ /* 0x048fe20000400000 */
[C---:B------:R-:W-:Y:S01]  /*f480*/  FMUL R5, R190.reuse, R5 ;  /* 0x00000005be057220 */ /* 0x040fe20000400000 */
[----:B------:R-:W-:Y:S01]  /*f490*/  @P3 FMUL R15, R15, 0.25 ;  /* 0x3e8000000f0f3820 */ /* 0x000fe20000400000 */
[C---:B------:R-:W-:Y:S01]  /*f4a0*/  FMUL R192, R190.reuse, R6 ;  /* 0x00000006bec07220 */ /* 0x040fe20000400000 */
[----:B------:R-:W-:Y:S01]  /*f4b0*/  FMUL R7, R190, R7 ;  /* 0x00000007be077220 */ /* 0x000fe20000400000 */
[----:B------:R-:W-:Y:S01]  /*f4c0*/  @P3 FMUL R13, R13, 0.25 ;  /* 0x3e8000000d0d3820 */ /* 0x000fe20000400000 */
[----:B------:R-:W-:Y:S01]  /*f4d0*/  F2FP.BF16.F32.PACK_AB R4, R5, R4 ;  /* 0x000000040504723e */ /* 0x000fe200000010ff */
[----:B------:R-:W-:Y:S01]  /*f4e0*/  @P3 FMUL R14, R14, 0.25 ;  /* 0x3e8000000e0e3820 */ /* 0x000fe20000400000 */
[----:B------:R-:W2:Y:S01]  /*f4f0*/  LDC R5, c[0x0][0x3e8] ;  /* 0x0000fa00ff057b82 */ /* 0x000ea20000000800 */
[----:B------:R-:W-:Y:S01]  /*f500*/  @P3 FMUL R21, R21, 0.25 ;  /* 0x3e80000015153820 */ /* 0x000fe20000400000 */
[----:B-1----:R-:W-:Y:S01]  /*f510*/  IADD3 R2, P4, P5, R3, UR5, R72 ;  /* 0x0000000503027c10 */ /* 0x002fe2000fd9e048 */
[----:B------:R-:W-:Y:S01]  /*f520*/  @!P2 FMUL R15, R15, 16777216 ;  /* 0x4b8000000f0fa820 */ /* 0x000fe20000400000 */
[----:B------:R-:W-:Y:S01]  /*f530*/  @P6 MOV R3, 0x7f800000 ;  /* 0x7f80000000036802 */ /* 0x000fe20000000f00 */
[----:B------:R-:W-:Y:S01]  /*f540*/  UIMAD.WIDE UR4, UR4, 0x2, URZ ;  /* 0x00000002040478a5 */ /* 0x000fe2000f8e02ff */
[----:B------:R-:W-:Y:S01]  /*f550*/  @P3 FMUL R16, R16, 0.25 ;  /* 0x3e80000010103820 */ /* 0x000fe20000400000 */
[----:B------:R-:W-:Y:S01]  /*f560*/  F2FP.BF16.F32.PACK_AB R192, R7, R192 ;  /* 0x000000c007c0723e */ /* 0x000fe200000010ff */
[----:B------:R-:W-:Y:S01]  /*f570*/  @P3 FMUL R17, R17, 0.25 ;  /* 0x3e80000011113820 */ /* 0x000fe20000400000 */
[----:B------:R-:W-:Y:S01]  /*f580*/  @!P2 FMUL R13, R13, 16777216 ;  /* 0x4b8000000d0da820 */ /* 0x000fe20000400000 */
[----:B------:R-:W-:Y:S01]  /*f590*/  @!P2 FMUL R14, R14, 16777216 ;  /* 0x4b8000000e0ea820 */ /* 0x000fe20000400000 */
[----:B------:R-:W-:Y:S01]  /*f5a0*/  @P3 FMUL R9, R9, 0.25 ;  /* 0x3e80000009093820 */ /* 0x000fe20000400000 */
[----:B------:R-:W-:Y:S01]  /*f5b0*/  @P3 FMUL R20, R20, 0.25 ;  /* 0x3e80000014143820 */ /* 0x000fe20000400000 */
[----:B------:R-:W-:Y:S01]  /*f5c0*/  @P3 FMUL R29, R29, 0.25 ;  /* 0x3e8000001d1d3820 */ /* 0x000fe20000400000 */
[----:B------:R-:W-:Y:S01]  /*f5d0*/  @!P2 FMUL R21, R21, 16777216 ;  /* 0x4b8000001515a820 */ /* 0x000fe20000400000 */
[----:B------:R-:W-:Y:S01]  /*f5e0*/  @P3 FMUL R8, R8, 0.25 ;  /* 0x3e80000008083820 */ /* 0x000fe20000400000 */
[----:B------:R-:W-:Y:S01]  /*f5f0*/  @P3 FMUL R27, R27, 0.25 ;  /* 0x3e8000001b1b3820 */ /* 0x000fe20000400000 */
[----:B------:R-:W-:Y:S01]  /*f600*/  FMUL R139, R190, R15 ;  /* 0x0000000fbe8b7220 */ /* 0x000fe20000400000 */
[----:B------:R-:W-:Y:S01]  /*f610*/  @P3 FMUL R19, R19, 0.25 ;  /* 0x3e80000013133820 */ /* 0x000fe20000400000 */
[----:B------:R-:W-:Y:S01]  /*f620*/  @!P2 FMUL R16, R16, 16777216 ;  /* 0x4b8000001010a820 */ /* 0x000fe20000400000 */
[----:B------:R-:W-:Y:S01]  /*f630*/  @P6 FFMA.FTZ R69, R74, R3, +INF ;  /* 0x7f8000004a456423 */ /* 0x000fe20000010003 */
[----:B------:R-:W-:Y:S01]  /*f640*/  @P3 FMUL R10, R10, 0.25 ;  /* 0x3e8000000a0a3820 */ /* 0x000fe20000400000 */
[----:B------:R-:W-:Y:S01]  /*f650*/  @P3 FMUL R11, R11, 0.25 ;  /* 0x3e8000000b0b3820 */ /* 0x000fe20000400000 */
[----:B------:R-:W-:Y:S01]  /*f660*/  @P3 FMUL R12, R12, 0.25 ;  /* 0x3e8000000c0c3820 */ /* 0x000fe20000400000 */
[----:B--2---:R-:W-:-:S02]  /*f670*/  IMAD R7, R5, 0x30, RZ ;  /* 0x0000003005077824 */ /* 0x004fc400078e02ff */
[----:B------:R-:W-:Y:S01]  /*f680*/  @P3 FMUL R18, R18, 0.25 ;  /* 0x3e80000012123820 */ /* 0x000fe20000400000 */
[----:B------:R-:W-:Y:S02]  /*f690*/  IMAD R15, R5, 0x18, RZ ;  /* 0x00000018050f7824 */ /* 0x000fe400078e02ff */
[----:B------:R-:W-:Y:S01]  /*f6a0*/  @P3 FMUL R22, R22, 0.25 ;  /* 0x3e80000016163820 */ /* 0x000fe20000400000 */
        /* <DEDUP_REMOVED lines=43> */
[----:B------:R-:W-:Y:S01]  /*f960*/  @!P2 FMUL R17, R17, 16777216 ;  /* 0x4b8000001111a820 */ /* 0x000fe20000400000 */
[C---:B------:R-:W-:Y:S01]  /*f970*/  FMUL R137, R190.reuse, R13 ;  /* 0x0000000dbe897220 */ /* 0x040fe20000400000 */
[----:B------:R-:W-:Y:S01]  /*f980*/  FMUL R138, R190, R14 ;  /* 0x0000000ebe8a7220 */ /* 0x000fe20000400000 */
[----:B------:R-:W-:Y:S01]  /*f990*/  IMAD R235, R5, 0x60, RZ ;  /* 0x0000006005eb7824 */ /* 0x000fe200078e02ff */
[----:B------:R-:W-:Y:S01]  /*f9a0*/  IADD3.X R3, PT, PT, R70, UR5, R73, P4, P5 ;  /* 0x0000000546037c10 */ /* 0x000fe2000a7ea449 */
[----:B------:R-:W-:Y:S01]  /*f9b0*/  @!P2 FMUL R9, R9, 16777216 ;  /* 0x4b8000000909a820 */ /* 0x000fe20000400000 */
[----:B------:R-:W-:Y:S01]  /*f9c0*/  @!P2 FMUL R20, R20, 16777216 ;  /* 0x4b8000001414a820 */ /* 0x000fe20000400000 */
[----:B------:R-:W-:Y:S01]  /*f9d0*/  @!P2 FMUL R29, R29, 16777216 ;  /* 0x4b8000001d1da820 */ /* 0x000fe20000400000 */
[----:B------:R-:W-:Y:S01]  /*f9e0*/  FMUL R145, R190, R21 ;  /* 0x00000015be917220 */ /* 0x000fe20000400000 */
[----:B------:R-:W-:Y:S01]  /*f9f0*/  IMAD R13, R5, 0x6, RZ ;  /* 0x00000006050d7824 */ /* 0x000fe200078e02ff */
[----:B------:R-:W-:Y:S01]  /*fa00*/  IADD3 R14, P3, PT, R7, R2, RZ ;  /* 0x00000002070e7210 */ /* 0x000fe20007f7e0ff */
[----:B------:R-:W-:Y:S01]  /*fa10*/  @!P2 FMUL R8, R8, 16777216 ;  /* 0x4b8000000808a820 */ /* 0x000fe20000400000 */
[----:B------:R-:W-:Y:S01]  /*fa20*/  @!P2 FMUL R27, R27, 16777216 ;  /* 0x4b8000001b1ba820 */ /* 0x000fe20000400000 */
[----:B------:R-:W-:-:S02]  /*fa30*/  IMAD R21, R5, 0x50, RZ ;  /* 0x0000005005157824 */ /* 0x000fc400078e02ff */
[----:B------:R-:W-:Y:S01]  /*fa40*/  @!P2 FMUL R19, R19, 16777216 ;  /* 0x4b8000001313a820 */ /* 0x000fe20000400000 */
[----:B------:R-:W-:Y:S01]  /*fa50*/  FMUL R140, R190, R16 ;  /* 0x00000010be8c7220 */ /* 0x000fe20000400000 */
[----:B------:R-:W-:Y:S01]  /*fa60*/  @!P2 FMUL R10, R10, 16777216 ;  /* 0x4b8000000a0aa820 */ /* 0x000fe20000400000 */
        /* <DEDUP_REMOVED lines=47> */
[C---:B------:R-:W-:Y:S01]  /*fd60*/  FMUL R141, R190.reuse, R17 ;  /* 0x00000011be8d7220 */ /* 0x040fe20000400000 */
[----:B------:R-:W-:Y:S01]  /*fd70*/  IADD3 R16, P5, PT, R15, R2, RZ ;  /* 0x000000020f107210 */ /* 0x000fe20007fbe0ff */
[C---:B------:R-:W-:Y:S01]  /*fd80*/  FMUL R133, R190.reuse, R9 ;  /* 0x00000009be857220 */ /* 0x040fe20000400000 */
[C---:B------:R-:W-:Y:S01]  /*fd90*/  FMUL R144, R190.reuse, R20 ;  /* 0x00000014be907220 */ /* 0x040fe20000400000 */
[C---:B------:R-:W-:Y:S01]  /*fda0*/  FMUL R153, R190.reuse, R29 ;  /* 0x0000001dbe997220 */ /* 0x040fe20000400000 */
[----:B------:R-:W-:Y:S01]  /*fdb0*/  IMAD R17, R5, 0xc, RZ ;  /* 0x0000000c05117824 */ /* 0x000fe200078e02ff */
[----:B------:R-:W-:Y:S01]  /*fdc0*/  IADD3 R6, P2, PT, R235, R2, RZ ;  /* 0x00000002eb067210 */ /* 0x000fe20007f5e0ff */
[C---:B------:R-:W-:Y:S01]  /*fdd0*/  FMUL R132, R190.reuse, R8 ;  /* 0x00000008be847220 */ /* 0x040fe20000400000 */
[----:B------:R-:W-:Y:S01]  /*fde0*/  LEA.HI.X.SX32 R15, R15, R3, 0x1, P3 ;  /* 0x000000030f0f7211 */ /* 0x000fe200018f0eff */
[C---:B------:R-:W-:Y:S01]  /*fdf0*/  FMUL R151, R190.reuse, R27 ;  /* 0x0000001bbe977220 */ /* 0x040fe20000400000 */
[C---:B------:R-:W-:Y:S01]  /*fe00*/  LEA R9, R5.reuse, R5, 0x1 ;  /* 0x0000000505097211 */ /* 0x040fe200078e08ff */
[----:B------:R-:W-:Y:S01]  /*fe10*/  IMAD R29, R5, 0x28, RZ ;  /* 0x00000028051d7824 */ /* 0x000fe200078e02ff */
[-C--:B------:R-:W-:Y:S01]  /*fe20*/  IADD3 R20, P3, PT, R13, R2.reuse, RZ ;  /* 0x000000020d147210 */ /* 0x080fe20007f7e0ff */
[----:B------:R-:W-:Y:S01]  /*fe30*/  FMUL R143, R190, R19 ;  /* 0x00000013be8f7220 */ /* 0x000fe20000400000 */
[----:B------:R-:W-:Y:S01]  /*fe40*/  IMAD R27, R5, 0xa, RZ ;  /* 0x0000000a051b7824 */ /* 0x000fe200078e02ff */
[----:B------:R-:W-:Y:S01]  /*fe50*/  IADD3 R8, P4, PT, R21, R2, RZ ;  /* 0x0000000215087210 */ /* 0x000fe20007f9e0ff */
[C---:B------:R-:W-:Y:S01]  /*fe60*/  IMAD R243, R5.reuse, 0x70, RZ ;  /* 0x0000007005f37824 */ /* 0x040fe200078e02ff */
[----:B------:R-:W-:Y:S01]  /*fe70*/  FSETP.NEU.AND P6, PT, R74, RZ, PT ;  /* 0x000000ff4a00720b */ /* 0x000fe20003fcd000 */
[----:B------:R-:W-:-:S02]  /*fe80*/  IMAD R19, R5, 0x48, RZ ;  /* 0x0000004805137824 */ /* 0x000fc400078e02ff */
[C---:B------:R-:W-:Y:S01]  /*fe90*/  FMUL R142, R190.reuse, R18 ;  /* 0x00000012be8e7220 */ /* 0x040fe20000400000 */
[----:B------:R-:W-:Y:S01]  /*fea0*/  LEA.HI.X.SX32 R7, R7, R3, 0x1, P2 ;  /* 0x0000000307077211 */ /* 0x000fe200010f0eff */
[C---:B------:R-:W-:Y:S01]  /*feb0*/  FMUL R149, R190.reuse, R25 ;  /* 0x00000019be957220 */ /* 0x040fe20000400000 */
[----:B------:R-:W-:Y:S01]  /*fec0*/  IADD3 R18, P2, PT, R17, R2, RZ ;  /* 0x0000000211127210 */ /* 0x000fe20007f5e0ff */
[C---:B------:R-:W-:Y:S01]  /*fed0*/  FMUL R135, R190.reuse, R11 ;  /* 0x0000000bbe877220 */ /* 0x040fe20000400000 */
[----:B------:R-:W-:Y:S01]  /*fee0*/  LEA.HI.X.SX32 R21, R9, R3, 0x1, P3 ;  /* 0x0000000309157211 */ /* 0x000fe200018f0eff */
[C---:B------:R-:W-:Y:S01]  /*fef0*/  FMUL R152, R190.reuse, R28 ;  /* 0x0000001cbe987220 */ /* 0x040fe20000400000 */
[C---:B------:R-:W-:Y:S01]  /*ff00*/  FMUL R157, R190.reuse, R33 ;  /* 0x00000021be9d7220 */ /* 0x040fe20000400000 */
[C---:B------:R-:W-:Y:S01]  /*ff10*/  FMUL R161, R190.reuse, R37 ;  /* 0x00000025bea17220 */ /* 0x040fe20000400000 */
[----:B------:R-:W-:Y:S01]  /*ff20*/  IMAD R25, R5, 0x14, RZ ;  /* 0x0000001405197824 */ /* 0x000fe200078e02ff */
[----:B------:R-:W-:Y:S01]  /*ff30*/  LEA.HI.X.SX32 R9, R29, R3, 0x1, P4 ;  /* 0x000000031d097211 */ /* 0x000fe200020f0eff */
[C---:B------:R-:W-:Y:S01]  /*ff40*/  FMUL R134, R190.reuse, R10 ;  /* 0x0000000abe867220 */ /* 0x040fe20000400000 */
[C---:B------:R-:W-:Y:S01]  /*ff50*/  FMUL R136, R190.reuse, R12 ;  /* 0x0000000cbe887220 */ /* 0x040fe20000400000 */
[C---:B------:R-:W-:Y:S01]  /*ff60*/  FMUL R159, R190.reuse, R35 ;  /* 0x00000023be9f7220 */ /* 0x040fe20000400000 */
[----:B------:R-:W-:Y:S01]  /*ff70*/  FSEL R69, R69, -INF , P6 ;  /* 0xff80000045457808 */ /* 0x000fe20003000000 */
[C---:B------:R-:W-:Y:S01]  /*ff80*/  IMAD R37, R5.reuse, 0x38, RZ ;  /* 0x0000003805257824 */ /* 0x040fe200078e02ff */
[C---:B------:R-:W-:Y:S01]  /*ff90*/  LEA R11, R5.reuse, R5, 0x2 ;  /* 0x00000005050b7211 */ /* 0x040fe200078e10ff */
[----:B------:R-:W-:Y:S01]  /*ffa0*/  IMAD R33, R5, 0x1c, RZ ;  /* 0x0000001c05217824 */ /* 0x000fe200078e02ff */
[-C--:B------:R-:W-:Y:S01]  /*ffb0*/  IADD3 R28, P4, PT, R27, R2.reuse, RZ ;  /* 0x000000021b1c7210 */ /* 0x080fe20007f9e0ff */
[----:B------:R-:W-:Y:S01]  /*ffc0*/  IMAD R35, R5, 0xe, RZ ;  /* 0x0000000e05237824 */ /* 0x000fe200078e02ff */
[----:B------:R-:W-:Y:S01]  /*ffd0*/  IADD3 R10, P1, PT, R243, R2, RZ ;  /* 0x00000002f30a7210 */ /* 0x000fe20007f3e0ff */
[C---:B------:R-:W-:Y:S01]  /*ffe0*/  FMUL R148, R190.reuse, R24 ;  /* 0x00000018be947220 */ /* 0x040fe20000400000 */
[----:B------:R-:W-:Y:S01]  /*fff0*/  IADD3 R12, P6, PT, R19, R2, RZ ;  /* 0x00000002130c7210 */ /* 0x000fe20007fde0ff */
[C---:B------:R-:W-:Y:S01]  /*10000*/  FMUL R150, R190.reuse, R26 ;  /* 0x0000001abe967220 */ /* 0x040fe20000400000 */
[----:B------:R-:W-:Y:S01]  /*10010*/  LEA.HI.X.SX32 R19, R13, R3, 0x1, P2 ;  /* 0x000000030d137211 */ /* 0x000fe200010f0eff */
[C---:B------:R-:W-:Y:S01]  /*10020*/  FMUL R158, R190.reuse, R34 ;  /* 0x00000022be9e7220 */ /* 0x040fe20000400000 */
[-C--:B------:R-:W-:Y:S01]  /*10030*/  IADD3 R24, P2, PT, R29, R2.reuse, RZ ;  /* 0x000000021d187210 */ /* 0x080fe20007f5e0ff */
[C---:B------:R-:W-:Y:S01]  /*10040*/  FMUL R167, R190.reuse, R43 ;  /* 0x0000002bbea77220 */ /* 0x040fe20000400000 */
[----:B------:R-:W-:Y:S01]  /*10050*/  IADD3 R26, P3, PT, R25, R2, RZ ;  /* 0x00000002191a7210 */ /* 0x000fe20007f7e0ff */
[C---:B------:R-:W-:Y:S01]  /*10060*/  FMUL R147, R190.reuse, R23 ;  /* 0x00000017be937220 */ /* 0x040fe20000400000 */
[----:B------:R-:W-:Y:S01]  /*10070*/  LEA.HI.X.SX32 R29, R11, R3, 0x1, P4 ;  /* 0x000000030b1d7211 */ /* 0x000fe200020f0eff */
[C---:B------:R-:W-:Y:S01]  /*10080*/  FMUL R160, R190.reuse, R36 ;  /* 0x00000024bea07220 */ /* 0x040fe20000400000 */
[C---:B------:R-:W-:Y:S01]  /*10090*/  FMUL R165, R190.reuse, R41 ;  /* 0x00000029bea57220 */ /* 0x040fe20000400000 */
[----:B------:R-:W-:Y:S01]  /*100a0*/  IMAD R43, R5, 0x24, RZ ;  /* 0x00000024052b7824 */ /* 0x000fe200078e02ff */
[----:B------:R-:W-:Y:S01]  /*100b0*/  IADD3 R34, P4, PT, R33, R2, RZ ;  /* 0x0000000221227210 */ /* 0x000fe20007f9e0ff */
[----:B------:R-:W-:Y:S01]  /*100c0*/  IMAD R41, R5, 0x12, RZ ;  /* 0x0000001205297824 */ /* 0x000fe200078e02ff */
[----:B------:R-:W-:Y:S01]  /*100d0*/  LEA.HI.X.SX32 R11, R37, R3, 0x1, P1 ;  /* 0x00000003250b7211 */ /* 0x000fe200008f0eff */
[C---:B------:R-:W-:Y:S01]  /*100e0*/  FMUL R156, R190.reuse, R32 ;  /* 0x00000020be9c7220 */ /* 0x040fe20000400000 */
[----:B------:R-:W-:Y:S01]  /*100f0*/  LEA R23, R5, -R5, 0x3 ;  /* 0x8000000505177211 */ /* 0x000fe200078e18ff */
[C---:B------:R-:W-:Y:S01]  /*10100*/  FMUL R164, R190.reuse, R40 ;  /* 0x00000028bea47220 */ /* 0x040fe20000400000 */
[-C--:B------:R-:W-:Y:S01]  /*10110*/  IADD3 R36, P1, PT, R35, R2.reuse, RZ ;  /* 0x0000000223247210 */ /* 0x080fe20007f3e0ff */
[C---:B------:R-:W-:Y:S01]  /*10120*/  FMUL R173, R190.reuse, R49 ;  /* 0x00000031bead7220 */ /* 0x040fe20000400000 */
[----:B------:R-:W-:Y:S01]  /*10130*/  LEA.HI.X.SX32 R27, R27, R3, 0x1, P3 ;  /* 0x000000031b1b7211 */ /* 0x000fe200018f0eff */
[C---:B------:R-:W-:Y:S01]  /*10140*/  FMUL R155, R190.reuse, R31 ;  /* 0x0000001fbe9b7220 */ /* 0x040fe20000400000 */
[----:B------:R-:W-:Y:S01]  /*10150*/  IADD3 R32, P3, PT, R37, R2, RZ ;  /* 0x0000000225207210 */ /* 0x000fe20007f7e0ff */
[C---:B------:R-:W-:Y:S01]  /*10160*/  FMUL R166, R190.reuse, R42 ;  /* 0x0000002abea67220 */ /* 0x040fe20000400000 */
[----:B------:R-:W-:Y:S01]  /*10170*/  LEA.HI.X.SX32 R35, R35, R3, 0x1, P4 ;  /* 0x0000000323237211 */ /* 0x000fe200020f0eff */
[C---:B------:R-:W-:Y:S01]  /*10180*/  FMUL R171, R190.reuse, R47 ;  /* 0x0000002fbeab7220 */ /* 0x040fe20000400000 */
[----:B------:R-:W-:Y:S01]  /*10190*/  IMAD R49, R5, 0x2c, RZ ;  /* 0x0000002c05317824 */ /* 0x000fe200078e02ff */
[----:B------:R-:W-:Y:S01]  /*101a0*/  IADD3 R40, P4, PT, R43, R2, RZ ;  /* 0x000000022b287210 */ /* 0x000fe20007f9e0ff */
[----:B------:R-:W-:Y:S01]  /*101b0*/  IMAD R231, R5, 0x58, RZ ;  /* 0x0000005805e77824 */ /* 0x000fe200078e02ff */
[----:B------:R-:W-:Y:S01]  /*101c0*/  LEA.HI.X.SX32 R37, R23, R3, 0x1, P1 ;  /* 0x0000000317257211 */ /* 0x000fe200008f0eff */
[C---:B------:R-:W-:Y:S01]  /*101d0*/  IMAD R47, R5.reuse, 0x16, RZ ;  /* 0x00000016052f7824 */ /* 0x040fe200078e02ff */
[----:B------:R-:W-:Y:S01]  /*101e0*/  LEA R31, R5, R5, 0x3 ;  /* 0x00000005051f7211 */ /* 0x000fe200078e18ff */
[C---:B------:R-:W-:Y:S01]  /*101f0*/  FMUL R146, R190.reuse, R22 ;  /* 0x00000016be927220 */ /* 0x040fe20000400000 */
[----:B------:R-:W-:Y:S01]  /*10200*/  IADD3 R42, P1, PT, R41, R2, RZ ;  /* 0x00000002292a7210 */ /* 0x000fe20007f3e0ff */
[C---:B------:R-:W-:Y:S01]  /*10210*/  FMUL R163, R190.reuse, R39 ;  /* 0x00000027bea37220 */ /* 0x040fe20000400000 */
[C---:B------:R-:W-:Y:S01]  /*10220*/  FMUL R170, R190.reuse, R46 ;  /* 0x0000002ebeaa7220 */ /* 0x040fe20000400000 */
[C---:B------:R-:W-:Y:S01]  /*10230*/  FMUL R179, R190.reuse, R55 ;  /* 0x00000037beb37220 */ /* 0x040fe20000400000 */
[-C--:B------:R-:W-:Y:S01]  /*10240*/  LEA.HI.X.SX32 R17, R17, R3.reuse, 0x1, P5 ;  /* 0x0000000311117211 */ /* 0x080fe200028f0eff */
[C---:B------:R-:W-:Y:S01]  /*10250*/  FMUL R172, R190.reuse, R48 ;  /* 0x00000030beac7220 */ /* 0x040fe20000400000 */
[----:B------:R-:W-:Y:S01]  /*10260*/  LEA.HI.X.SX32 R13, R43, R3, 0x1, P6 ;  /* 0x000000032b0d7211 */ /* 0x000fe200030f0eff */
[C---:B------:R-:W-:Y:S01]  /*10270*/  FMUL R177, R190.reuse, R53 ;  /* 0x00000035beb17220 */ /* 0x040fe20000400000 */
[-C--:B------:R-:W-:Y:S01]  /*10280*/  LEA.HI.X.SX32 R41, R41, R3.reuse, 0x1, P4 ;  /* 0x0000000329297211 */ /* 0x080fe200020f0eff */
[----:B------:R-:W-:Y:S01]  /*10290*/  IMAD R39, R5, 0xb, RZ ;  /* 0x0000000b05277824 */ /* 0x000fe200078e02ff */
[-C--:B------:R-:W-:Y:S01]  /*102a0*/  IADD3 R22, P5, PT, R231, R2.reuse, RZ ;  /* 0x00000002e7167210 */ /* 0x080fe20007fbe0ff */
[----:B------:R-:W-:Y:S01]  /*102b0*/  IMAD R55, R5, 0x34, RZ ;  /* 0x0000003405377824 */ /* 0x000fe200078e02ff */
[-C--:B------:R-:W-:Y:S01]  /*102c0*/  IADD3 R46, P4, PT, R49, R2.reuse, RZ ;  /* 0x00000002312e7210 */ /* 0x080fe20007f9e0ff */
[----:B------:R-:W-:Y:S01]  /*102d0*/  IMAD R239, R5, 0x68, RZ ;  /* 0x0000006805ef7824 */ /* 0x000fe200078e02ff */
[----:B------:R-:W-:Y:S01]  /*102e0*/  LEA.HI.X.SX32 R43, R31, R3, 0x1, P1 ;  /* 0x000000031f2b7211 */ /* 0x000fe200008f0eff */
[----:B------:R-:W-:Y:S01]  /*102f0*/  IMAD R53, R5, 0x1a, RZ ;  /* 0x0000001a05357824 */ /* 0x000fe200078e02ff */
[----:B------:R-:W-:Y:S01]  /*10300*/  IADD3 R48, P1, PT, R47, R2, RZ ;  /* 0x000000022f307210 */ /* 0x000fe20007f3e0ff */
[C---:B------:R-:W-:Y:S01]  /*10310*/  FMUL R154, R190.reuse, R30 ;  /* 0x0000001ebe9a7220 */ /* 0x040fe20000400000 */
[C---:B------:R-:W-:Y:S01]  /*10320*/  FMUL R169, R190.reuse, R45 ;  /* 0x0000002dbea97220 */ /* 0x040fe20000400000 */
[C---:B------:R-:W-:Y:S01]  /*10330*/  FMUL R176, R190.reuse, R52 ;  /* 0x00000034beb07220 */ /* 0x040fe20000400000 */
[C---:B------:R-:W-:Y:S01]  /*10340*/  FMUL R185, R190.reuse, R61 ;  /* 0x0000003dbeb97220 */ /* 0x040fe20000400000 */
[-C--:B------:R-:W-:Y:S01]  /*10350*/  LEA.HI.X.SX32 R25, R25, R3.reuse, 0x1, P2 ;  /* 0x0000000319197211 */ /* 0x080fe200010f0eff */
[C---:B------:R-:W-:Y:S01]  /*10360*/  FMUL R178, R190.reuse, R54 ;  /* 0x00000036beb27220 */ /* 0x040fe20000400000 */
[----:B------:R-:W-:Y:S01]  /*10370*/  LEA.HI.X.SX32 R23, R49, R3, 0x1, P5 ;  /* 0x0000000331177211 */ /* 0x000fe200028f0eff */
[----:B------:R-:W-:Y:S01]  /*10380*/  FMUL R183, R190, R59 ;  /* 0x0000003bbeb77220 */ /* 0x000fe20000400000 */
        /* <DEDUP_REMOVED lines=9> */
[----:B------:R-:W-:-:S02]  /*10420*/  IMAD R215, R5, 0x44, RZ ;  /* 0x0000004405d77824 */ /* 0x000fc400078e02ff */
[C---:B------:R-:W-:Y:S01]  /*10430*/  FMUL R162, R190.reuse, R38 ;  /* 0x00000026bea27220 */ /* 0x040fe20000400000 */
[----:B------:R-:W-:Y:S02]  /*10440*/  IMAD R221, R5, 0x4c, RZ ;  /* 0x0000004c05dd7824 */ /* 0x000fe400078e02ff */
[C---:B------:R-:W-:Y:S01]  /*10450*/  FMUL R182, R190.reuse, R58 ;  /* 0x0000003abeb67220 */ /* 0x040fe20000400000 */
[C---:B------:R-:W-:Y:S01]  /*10460*/  FMUL R191, R190.reuse, R65 ;  /* 0x00000041bebf7220 */ /* 0x040fe20000400000 */
[----:B------:R-:W-:Y:S01]  /*10470*/  LEA.HI.X.SX32 R33, R33, R3, 0x1, P3 ;  /* 0x0000000321217211 */ /* 0x000fe200018f0eff */
[C---:B------:R-:W-:Y:S01]  /*10480*/  FMUL R175, R190.reuse, R51 ;  /* 0x00000033beaf7220 */ /* 0x040fe20000400000 */
[-C--:B------:R-:W-:Y:S01]  /*10490*/  LEA.HI.X.SX32 R31, R55, R3.reuse, 0x1, P2 ;  /* 0x00000003371f7211 */ /* 0x080fe200010f0eff */
[C---:B------:R-:W-:Y:S01]  /*104a0*/  FMUL R184, R190.reuse, R60 ;  /* 0x0000003cbeb87220 */ /* 0x040fe20000400000 */
[-C--:B------:R-:W-:Y:S01]  /*104b0*/  LEA.HI.X.SX32 R53, R53, R3.reuse, 0x1, P4 ;  /* 0x0000000335357211 */ /* 0x080fe200020f0eff */
[----:B------:R-:W-:Y:S01]  /*104c0*/  FFMA R0, R69, 0.69314718246459960938, R0 ;  /* 0x3f31721845007823 */ /* 0x000fe20000000000 */
[----:B------:R-:W-:Y:S01]  /*104d0*/  IMAD R65, R5, 0x22, RZ ;  /* 0x0000002205417824 */ /* 0x000fe200078e02ff */
[----:B------:R-:W-:Y:S01]  /*104e0*/  IADD3 R38, P3, PT, R247, R2, RZ ;  /* 0x00000002f7267210 */ /* 0x000fe20007f7e0ff */
[C---:B------:R-:W-:Y:S01]  /*104f0*/  FMUL R168, R190.reuse, R44 ;  /* 0x0000002cbea87220 */ /* 0x040fe20000400000 */
[----:B------:R-:W-:Y:S01]  /*10500*/  IADD3 R58, P4, PT, R61, R2, RZ ;  /* 0x000000023d3a7210 */ /* 0x000fe20007f9e0ff */
[----:B------:R-:W-:Y:S01]  /*10510*/  FMUL R174, R190, R50 ;  /* 0x00000032beae7220 */ /* 0x000fe20000400000 */
[----:B------:R-:W-:Y:S01]  /*10520*/  LEA.HI.X.SX32 R55, R45, R3, 0x1, P1 ;  /* 0x000000032d377211 */ /* 0x000fe200008f0eff */
[C---:B------:R-:W-:Y:S01]  /*10530*/  IMAD R69, R5.reuse, 0x26, RZ ;  /* 0x0000002605457824 */ /* 0x040fe200078e02ff */
[C---:B------:R-:W-:Y:S01]  /*10540*/  LEA R51, R5.reuse, -R5, 0x4 ;  /* 0x8000000505337211 */ /* 0x040fe200078e20ff */
[----:B------:R-:W-:Y:S01]  /*10550*/  IMAD R227, R5, 0x54, RZ ;  /* 0x0000005405e37824 */ /* 0x000fe200078e02ff */
[-C--:B------:R-:W-:Y:S01]  /*10560*/  IADD3 R60, P1, PT, R59, R2.reuse, RZ ;  /* 0x000000023b3c7210 */ /* 0x080fe20007f3e0ff */
[----:B------:R-:W-:Y:S01]  /*10570*/  IMAD R73, R5, 0x2a, RZ ;  /* 0x0000002a05497824 */ /* 0x000fe200078e02ff */
[-C--:B------:R-:W-:Y:S01]  /*10580*/  IADD3 R44, P6, PT, R215, R2.reuse, RZ ;  /* 0x00000002d72c7210 */ /* 0x080fe20007fde0ff */
[----:B------:R-:W-:Y:S01]  /*10590*/  IMAD R233, R5, 0x5c, RZ ;  /* 0x0000005c05e97824 */ /* 0x000fe200078e02ff */
[----:B------:R-:W-:Y:S01]  /*105a0*/  IADD3 R50, P5, PT, R221, R2, RZ ;  /* 0x00000002dd327210 */ /* 0x000fe20007fbe0ff */
[----:B------:R-:W-:-:S02]  /*105b0*/  IMAD R237, R5, 0x64, RZ ;  /* 0x0000006405ed7824 */ /* 0x000fc400078e02ff */
[C---:B------:R-:W-:Y:S01]  /*105c0*/  FMUL R180, R190.reuse, R56 ;  /* 0x00000038beb47220 */ /* 0x040fe20000400000 */
[C---:B------:R-:W-:Y:S01]  /*105d0*/  FMUL R181, R190.reuse, R57 ;  /* 0x00000039beb57220 */ /* 0x040fe20000400000 */
[C---:B------:R-:W-:Y:S01]  /*105e0*/  FMUL R186, R190.reuse, R62 ;  /* 0x0000003ebeba7220 */ /* 0x040fe20000400000 */
[C---:B------:R-:W-:Y:S01]  /*105f0*/  FMUL R187, R190.reuse, R63 ;  /* 0x0000003fbebb7220 */ /* 0x040fe20000400000 */
[C---:B------:R-:W-:Y:S01]  /*10600*/  FMUL R188, R190.reuse, R64 ;  /* 0x00000040bebc7220 */ /* 0x040fe20000400000 */
[C---:B------:R-:W-:Y:S01]  /*10610*/  FMUL R189, R190.reuse, R66 ;  /* 0x00000042bebd7220 */ /* 0x040fe20000400000 */
[----:B------:R-:W-:Y:S01]  /*10620*/  LEA.HI.X.SX32 R39, R61, R3, 0x1, P3 ;  /* 0x000000033d277211 */ /* 0x000fe200018f0eff */
[----:B------:R-:W-:Y:S01]  /*10630*/  FMUL R190, R190, R67 ;  /* 0x00000043bebe7220 */ /* 0x000fe20000400000 */
[----:B------:R-:W-:Y:S01]  /*10640*/  LEA.HI.X.SX32 R59, R59, R3, 0x1, P4 ;  /* 0x000000033b3b7211 */ /* 0x000fe200020f0eff */
[C---:B------:R-:W-:Y:S01]  /*10650*/  IMAD R63, R5.reuse, 0x13, RZ ;  /* 0x00000013053f7824 */ /* 0x040fe200078e02ff */
[C---:B------:R-:W-:Y:S01]  /*10660*/  LEA R57, R5.reuse, R5, 0x4 ;  /* 0x0000000505397211 */ /* 0x040fe200078e20ff */
        /* <DEDUP_REMOVED lines=55> */
[----:B------:R-:W-:Y:S01]  /*109e0*/  LEA.HI.X.SX32 R79, R211, R3, 0x1, P5 ;  /* 0x00000003d34f7211 */ /* 0x000fe200028f0eff */
[C---:B------:R-:W-:Y:S01]  /*109f0*/  IMAD R99, R5.reuse, 0x2b, RZ ;  /* 0x0000002b05637824 */ /* 0x040fe200078e02ff */
[CC--:B------:R-:W-:Y:S01]  /*10a00*/  LEA R93, R5.reuse, -R5.reuse, 0x5 ;  /* 0x80000005055d7211 */ /* 0x0c0fe200078e28ff */
[C---:B------:R-:W-:Y:S01]  /*10a10*/  IMAD R101, R5.reuse, 0x2d, RZ ;  /* 0x0000002d05657824 */ /* 0x040fe200078e02ff */
[C---:B------:R-:W-:Y:S01]  /*10a20*/  LEA R83, R5.reuse, R5, 0x5 ;  /* 0x0000000505537211 */ /* 0x040fe200078e28ff */
        /* <DEDUP_REMOVED lines=22> */
[----:B------:R-:W-:Y:S01]  /*10b90*/  IMAD R115, R5, 0x3b, RZ ;  /* 0x0000003b05737824 */ /* 0x000fe200078e02ff */
[----:B------:R-:W-:Y:S01]  /*10ba0*/  LEA.HI.X.SX32 R97, R97, R3, 0x1, P5 ;  /* 0x0000000361617211 */ /* 0x000fe200028f0eff */
[----:B------:R-:W-:Y:S01]  /*10bb0*/  IMAD R117, R5, 0x3d, RZ ;  /* 0x0000003d05757824 */ /* 0x000fe200078e02ff */
[-C--:B------:R-:W-:Y:S01]  /*10bc0*/  IADD3 R98, P6, PT, R229, R2.reuse, RZ ;  /* 0x00000002e5627210 */ /* 0x080fe20007fde0ff */
[----:B------:R1:W-:Y:S01]  /*10bd0*/  STG.E.U16 desc[UR28][R2.64], R4 ;  /* 0x0000000402007986 */ /* 0x0003e2000c10151c */
[-C--:B------:R-:W-:Y:S01]  /*10be0*/  IADD3 R100, P2, PT, R207, R2.reuse, RZ ;  /* 0x00000002cf647210 */ /* 0x080fe20007f5e0ff */
[----:B------:R-:W2:Y:S01]  /*10bf0*/  LDCU UR4, c[0x0][0x3ec] ;  /* 0x00007d80ff0477ac */ /* 0x000ea20008000800 */
[----:B------:R-:W-:-:S02]  /*10c00*/  IADD3 R102, P3, PT, R205, R2, RZ ;  /* 0x00000002cd667210 */ /* 0x000fc40007f7e0ff */
[-C--:B------:R-:W-:Y:S02]  /*10c10*/  IADD3 R104, P1, PT, R203, R2.reuse, RZ ;  /* 0x00000002cb687210 */ /* 0x080fe40007f3e0ff */
[-C--:B------:R-:W-:Y:S02]  /*10c20*/  IADD3 R108, P5, PT, R199, R2.reuse, RZ ;  /* 0x00000002c76c7210 */ /* 0x080fe40007fbe0ff */
[----:B------:R-:W-:Y:S02]  /*10c30*/  SHF.L.U32 R119, R5, 0x1, RZ ;  /* 0x0000000105777819 */ /* 0x000fe400000006ff */
[-C--:B------:R-:W-:Y:S02]  /*10c40*/  LEA.HI.X.SX32 R95, R95, R3.reuse, 0x1, P4 ;  /* 0x000000035f5f7211 */ /* 0x080fe400020f0eff */
[----:B------:R-:W-:Y:S02]  /*10c50*/  IADD3 R106, P4, PT, R201, R2, RZ ;  /* 0x00000002c96a7210 */ /* 0x000fe40007f9e0ff */
[----:B------:R-:W-:-:S02]  /*10c60*/  LEA.HI.X.SX32 R99, R99, R3, 0x1, P6 ;  /* 0x0000000363637211 */ /* 0x000fc400030f0eff */
[-C--:B------:R-:W-:Y:S02]  /*10c70*/  LEA.HI.X.SX32 R101, R101, R3.reuse, 0x1, P2 ;  /* 0x0000000365657211 */ /* 0x080fe400010f0eff */
[-C--:B------:R-:W-:Y:S01]  /*10c80*/  LEA.HI.X.SX32 R103, R103, R3.reuse, 0x1, P3 ;  /* 0x0000000367677211 */ /* 0x080fe200018f0eff */
[----:B--2---:R-:W-:Y:S01]  /*10c90*/  UIMAD UR4, UR15, UR4, URZ ;  /* 0x000000040f0472a4 */ /* 0x004fe2000f8e02ff */
[-C--:B------:R-:W-:Y:S02]  /*10ca0*/  LEA.HI.X.SX32 R105, R105, R3.reuse, 0x1, P1 ;  /* 0x0000000369697211 */ /* 0x080fe400008f0eff */
[----:B------:R-:W-:Y:S01]  /*10cb0*/  LEA.HI.X.SX32 R109, R109, R3, 0x1, P5 ;  /* 0x000000036d6d7211 */ /* 0x000fe200028f0eff */
[----:B------:R-:W-:Y:S01]  /*10cc0*/  USHF.L.U32 UR6, UR4, 0x2, URZ ;  /* 0x0000000204067899 */ /* 0x000fe200080006ff */
[-C--:B------:R-:W-:Y:S01]  /*10cd0*/  IADD3 R110, P6, PT, R197, R2.reuse, RZ ;  /* 0x00000002c56e7210 */ /* 0x080fe20007fde0ff */
[----:B------:R-:W-:Y:S01]  /*10ce0*/  UIMAD.WIDE UR4, UR4, 0x4, URZ ;  /* 0x00000004040478a5 */ /* 0x000fe2000f8e02ff */
[----:B------:R-:W-:-:S02]  /*10cf0*/  IADD3 R112, P2, PT, R195, R2, RZ ;  /* 0x00000002c3707210 */ /* 0x000fc40007f5e0ff */
[-C--:B------:R-:W-:Y:S02]  /*10d00*/  IADD3 R114, P3, PT, R193, R2.reuse, RZ ;  /* 0x00000002c1727210 */ /* 0x080fe40007f7e0ff */
[-C--:B------:R-:W-:Y:S02]  /*10d10*/  IADD3 R116, P1, PT, R123, R2.reuse, RZ ;  /* 0x000000027b747210 */ /* 0x080fe40007f3e0ff */
[-C--:B------:R-:W-:Y:S02]  /*10d20*/  IADD3 R120, P5, PT, R119, R2.reuse, RZ ;  /* 0x0000000277787210 */ /* 0x080fe40007fbe0ff */
[-C--:B------:R-:W-:Y:S02]  /*10d30*/  LEA.HI.X.SX32 R107, R107, R3.reuse, 0x1, P4 ;  /* 0x000000036b6b7211 */ /* 0x080fe400020f0eff */
[----:B------:R-:W-:Y:S02]  /*10d40*/  IADD3 R118, P4, PT, R121, R2, RZ ;  /* 0x0000000279767210 */ /* 0x000fe40007f9e0ff */
[----:B------:R-:W-:-:S02]  /*10d50*/  LEA.HI.X.SX32 R111, R111, R3, 0x1, P6 ;  /* 0x000000036f6f7211 */ /* 0x000fc400030f0eff */
[-C--:B------:R-:W-:Y:S02]  /*10d60*/  LEA.HI.X.SX32 R113, R113, R3.reuse, 0x1, P2 ;  /* 0x0000000371717211 */ /* 0x080fe400010f0eff */
[-C--:B------:R-:W-:Y:S02]  /*10d70*/  LEA.HI.X.SX32 R115, R115, R3.reuse, 0x1, P3 ;  /* 0x0000000373737211 */ /* 0x080fe400018f0eff */
[-C--:B------:R-:W-:Y:S02]  /*10d80*/  LEA.HI.X.SX32 R117, R117, R3.reuse, 0x1, P1 ;  /* 0x0000000375757211 */ /* 0x080fe400008f0eff */
[C---:B------:R-:W-:Y:S02]  /*10d90*/  LEA.HI.X.SX32 R121, R5.reuse, R3, 0x1, P5 ;  /* 0x0000000305797211 */ /* 0x040fe400028f0eff */
[C---:B------:R-:W-:Y:S02]  /*10da0*/  SHF.L.U32 R125, R5.reuse, 0x2, RZ ;  /* 0x00000002057d7819 */ /* 0x040fe400000006ff */
[----:B------:R-:W-:-:S02]  /*10db0*/  SHF.L.U32 R127, R5, 0x3, RZ ;  /* 0x00000003057f7819 */ /* 0x000fc400000006ff */
[C---:B------:R-:W-:Y:S02]  /*10dc0*/  SHF.L.U32 R129, R5.reuse, 0x4, RZ ;  /* 0x0000000405817819 */ /* 0x040fe400000006ff */
[C---:B------:R-:W-:Y:S02]  /*10dd0*/  SHF.L.U32 R131, R5.reuse, 0x5, RZ ;  /* 0x0000000505837819 */ /* 0x040fe400000006ff */
[CC--:B------:R-:W-:Y:S02]  /*10de0*/  LEA R122, P6, R5.reuse, R2.reuse, 0x2 ;  /* 0x00000002057a7211 */ /* 0x0c0fe400078c10ff */
[CC--:B------:R-:W-:Y:S02]  /*10df0*/  LEA R124, P2, R5.reuse, R2.reuse, 0x3 ;  /* 0x00000002057c7211 */ /* 0x0c0fe400078418ff */
[CC--:B------:R-:W-:Y:S02]  /*10e00*/  LEA R126, P3, R5.reuse, R2.reuse, 0x4 ;  /* 0x00000002057e7211 */ /* 0x0c0fe400078620ff */
[----:B------:R-:W-:-:S02]  /*10e10*/  LEA R128, P1, R5, R2, 0x5 ;  /* 0x0000000205807211 */ /* 0x000fc400078228ff */
[C---:B------:R-:W-:Y:S02]  /*10e20*/  LEA R130, P5, R5.reuse, R2, 0x6 ;  /* 0x0000000205827211 */ /* 0x040fe400078a30ff */
[----:B------:R-:W-:Y:S02]  /*10e30*/  LEA R5, R5, -R5, 0x6 ;  /* 0x8000000505057211 */ /* 0x000fe400078e30ff */
[-C--:B------:R-:W-:Y:S02]  /*10e40*/  LEA.HI.X.SX32 R123, R119, R3.reuse, 0x1, P6 ;  /* 0x00000003777b7211 */ /* 0x080fe400030f0eff */
[----:B-1----:R-:W-:Y:S02]  /*10e50*/  PRMT R2, R4, 0x7632, R2 ;  /* 0x0000763204027816 */ /* 0x002fe40000000002 */
[----:B------:R-:W-:Y:S02]  /*10e60*/  F2FP.BF16.F32.PACK_AB R132, R133, R132 ;  /* 0x000000848584723e */ /* 0x000fe400000010ff */
[-C--:B------:R-:W-:Y:S01]  /*10e70*/  LEA.HI.X.SX32 R125, R125, R3.reuse, 0x1, P2 ;  /* 0x000000037d7d7211 */ /* 0x080fe200010f0eff */
[----:B------:R1:W-:Y:S01]  /*10e80*/  STG.E.U16 desc[UR28][R120.64], R2 ;  /* 0x0000000278007986 */ /* 0x0003e2000c10151c */
[----:B------:R-:W-:-:S02]  /*10e90*/  LEA.HI.X.SX32 R127, R127, R3, 0x1, P3 ;  /* 0x000000037f7f7211 */ /* 0x000fc400018f0eff */
[-C--:B------:R-:W-:Y:S01]  /*10ea0*/  LEA.HI.X.SX32 R129, R129, R3.reuse, 0x1, P1 ;  /* 0x0000000381817211 */ /* 0x080fe200008f0eff */
[----:B------:R-:W-:Y:S01]  /*10eb0*/  STG.E.U16 desc[UR28][R122.64], R192 ;  /* 0x000000c07a007986 */ /* 0x000fe2000c10151c */
[-C--:B------:R-:W-:Y:S02]  /*10ec0*/  LEA.HI.X.SX32 R131, R131, R3.reuse, 0x1, P5 ;  /* 0x0000000383837211 */ /* 0x080fe400028f0eff */
[----:B------:R-:W-:Y:S02]  /*10ed0*/  LEA.HI.X.SX32 R119, R5, R3, 0x1, P4 ;  /* 0x0000000305777211 */ /* 0x000fe400020f0eff */
[----:B------:R-:W-:Y:S02]  /*10ee0*/  PRMT R3, R192, 0x7632, R3 ;  /* 0x00007632c0037816 */ /* 0x000fe40000000003 */
[----:B------:R-:W-:Y:S02]  /*10ef0*/  F2FP.BF16.F32.PACK_AB R134, R135, R134 ;  /* 0x000000868786723e */ /* 0x000fe400000010ff */
[----:B------:R-:W-:Y:S01]  /*10f00*/  PRMT R4, R132, 0x7632, R4 ;  /* 0x0000763284047816 */ /* 0x000fe20000000004 */
[----:B------:R2:W-:Y:S01]  /*10f10*/  STG.E.U16 desc[UR28][R20.64], R3 ;  /* 0x0000000314007986 */ /* 0x0005e2000c10151c */
[----:B------:R-:W-:-:S02]  /*10f20*/  F2FP.BF16.F32.PACK_AB R136, R137, R136 ;  /* 0x000000888988723e */ /* 0x000fc400000010ff */
[----:B-1----:R-:W-:Y:S01]  /*10f30*/  PRMT R2, R134, 0x7632, R2 ;  /* 0x0000763286027816 */ /* 0x002fe20000000002 */
[----:B------:R-:W-:Y:S01]  /*10f40*/  STG.E.U16 desc[UR28][R124.64], R132 ;  /* 0x000000847c007986 */ /* 0x000fe2000c10151c */
[----:B------:R-:W-:Y:S02]  /*10f50*/  F2FP.BF16.F32.PACK_AB R138, R139, R138 ;  /* 0x0000008a8b8a723e */ /* 0x000fe400000010ff */
[----:B------:R-:W-:Y:S01]  /*10f60*/  F2FP.BF16.F32.PACK_AB R140, R141, R140 ;  /* 0x0000008c8d8c723e */ /* 0x000fe200000010ff */
[----:B------:R1:W-:Y:S01]  /*10f70*/  STG.E.U16 desc[UR28][R28.64], R4 ;  /* 0x000000041c007986 */ /* 0x0003e2000c10151c */
[----:B------:R-:W-:Y:S02]  /*10f80*/  F2FP.BF16.F32.PACK_AB R142, R143, R142 ;  /* 0x0000008e8f8e723e */ /* 0x000fe400000010ff */
[----:B------:R-:W-:Y:S01]  /*10f90*/  F2FP.BF16.F32.PACK_AB R144, R145, R144 ;  /* 0x000000909190723e */ /* 0x000fe200000010ff */
[----:B------:R-:W-:Y:S01]  /*10fa0*/  STG.E.U16 desc[UR28][R18.64], R134 ;  /* 0x0000008612007986 */ /* 0x000fe2000c10151c */
[----:B--2---:R-:W-:-:S02]  /*10fb0*/  PRMT R21, R136, 0x7632, R21 ;  /* 0x0000763288157816 */ /* 0x004fc40000000015 */
[----:B------:R-:W-:Y:S01]  /*10fc0*/  PRMT R3, R138, 0x7632, R3 ;  /* 0x000076328a037816 */ /* 0x000fe20000000003 */
[----:B------:R2:W-:Y:S01]  /*10fd0*/  STG.E.U16 desc[UR28][R36.64], R2 ;  /* 0x0000000224007986 */ /* 0x0005e2000c10151c */
[----:B------:R-:W-:Y:S02]  /*10fe0*/  F2FP.BF16.F32.PACK_AB R146, R147, R146 ;  /* 0x000000929392723e */ /* 0x000fe400000010ff */
[----:B------:R-:W-:Y:S01]  /*10ff0*/  F2FP.BF16.F32.PACK_AB R148, R149, R148 ;  /* 0x000000949594723e */ /* 0x000fe200000010ff */
[----:B------:R-:W-:Y:S01]  /*11000*/  STG.E.U16 desc[UR28][R126.64], R136 ;  /* 0x000000887e007986 */ /* 0x000fe2000c10151c */
[----:B-1----:R-:W-:Y:S02]  /*11010*/  PRMT R4, R146, 0x7632, R4 ;  /* 0x0000763292047816 */ /* 0x002fe40000000004 */
[----:B------:R-:W-:Y:S01]  /*11020*/  F2FP.BF16.F32.PACK_AB R150, R151, R150 ;  /* 0x000000969796723e */ /* 0x000fe200000010ff */
[----:B------:R1:W-:Y:S01]  /*11030*/  STG.E.U16 desc[UR28][R42.64], R21 ;  /* 0x000000152a007986 */ /* 0x0003e2000c10151c */
[----:B------:R-:W-:-:S02]  /*11040*/  F2FP.BF16.F32.PACK_AB R152, R153, R152 ;  /* 0x000000989998723e */ /* 0x000fc400000010ff */
[----:B------:R-:W-:Y:S01]  /*11050*/  F2FP.BF16.F32.PACK_AB R154, R155, R154 ;  /* 0x0000009a9b9a723e */ /* 0x000fe200000010ff */
[----:B------:R3:W-:Y:S01]  /*11060*/  STG.E.U16 desc[UR28][R26.64], R138 ;  /* 0x0000008a1a007986 */ /* 0x0007e2000c10151c */
[----:B--2---:R-:W-:Y:S02]  /*11070*/  PRMT R2, R142, 0x7632, R2 ;  /* 0x000076328e027816 */ /* 0x004fe40000000002 */
[----:B------:R-:W-:Y:S01]  /*11080*/  PRMT R36, R148, 0x7632, R36 ;  /* 0x0000763294247816 */ /* 0x000fe20000000024 */
[----:B------:R2:W-:Y:S01]  /*11090*/  STG.E.U16 desc[UR28][R48.64], R3 ;  /* 0x0000000330007986 */ /* 0x0005e2000c10151c */
[----:B------:R-:W-:Y:S02]  /*110a0*/  F2FP.BF16.F32.PACK_AB R156, R157, R156 ;  /* 0x0000009c9d9c723e */ /* 0x000fe400000010ff */
[----:B------:R-:W-:Y:S01]  /*110b0*/  F2FP.BF16.F32.PACK_AB R158, R159, R158 ;  /* 0x0000009e9f9e723e */ /* 0x000fe200000010ff */
[----:B------:R-:W-:Y:S01]  /*110c0*/  STG.E.U16 desc[UR28][R16.64], R140 ;  /* 0x0000008c10007986 */ /* 0x000fe2000c10151c */
[----:B-1----:R-:W-:-:S02]  /*110d0*/  PRMT R42, R154, 0x7632, R42 ;  /* 0x000076329a2a7816 */ /* 0x002fc4000000002a */
[----:B------:R-:W-:Y:S02]  /*110e0*/  F2FP.BF16.F32.PACK_AB R160, R161, R160 ;  /* 0x000000a0a1a0723e */ /* 0x000fe400000010ff */
[----:B---3--:R-:W-:Y:S02]  /*110f0*/  PRMT R27, R140, 0x7632, R27 ;  /* 0x000076328c1b7816 */ /* 0x008fe4000000001b */
[----:B------:R-:W-:Y:S02]  /*11100*/  F2FP.BF16.F32.PACK_AB R162, R163, R162 ;  /* 0x000000a2a3a2723e */ /* 0x000fe400000010ff */
[----:B--2---:R-:W-:Y:S01]  /*11110*/  PRMT R3, R144, 0x7632, R3 ;  /* 0x0000763290037816 */ /* 0x004fe20000000003 */
[----:B------:R-:W-:Y:S01]  /*11120*/  STG.E.U16 desc[UR28][R54.64], R27 ;  /* 0x0000001b36007986 */ /* 0x000fe2000c10151c */
[----:B------:R-:W-:Y:S02]  /*11130*/  F2FP.BF16.F32.PACK_AB R164, R165, R164 ;  /* 0x000000a4a5a4723e */ /* 0x000fe400000010ff */
[----:B------:R-:W-:Y:S01]  /*11140*/  PRMT R43, R162, 0x7632, R43 ;  /* 0x00007632a22b7816 */ /* 0x000fe2000000002b */
[----:B------:R-:W-:Y:S01]  /*11150*/  STG.E.U16 desc[UR28][R34.64], R142 ;  /* 0x0000008e22007986 */ /* 0x000fe2000c10151c */
[----:B------:R-:W-:-:S02]  /*11160*/  F2FP.BF16.F32.PACK_AB R166, R167, R166 ;  /* 0x000000a6a7a6723e */ /* 0x000fc400000010ff */
[----:B------:R-:W-:Y:S01]  /*11170*/  F2FP.BF16.F32.PACK_AB R168, R169, R168 ;  /* 0x000000a8a9a8723e */ /* 0x000fe200000010ff */
[----:B------:R1:W-:Y:S01]  /*11180*/  STG.E.U16 desc[UR28][R60.64], R2 ;  /* 0x000000023c007986 */ /* 0x0003e2000c10151c */
[----:B------:R-:W-:Y:S02]  /*11190*/  F2FP.BF16.F32.PACK_AB R170, R171, R170 ;  /* 0x000000aaabaa723e */ /* 0x000fe400000010ff */
[----:B------:R-:W-:Y:S01]  /*111a0*/  PRMT R48, R168, 0x7632, R48 ;  /* 0x00007632a8307816 */ /* 0x000fe20000000030 */
[----:B------:R-:W-:Y:S01]  /*111b0*/  STG.E.U16 desc[UR28][R128.64], R144 ;  /* 0x0000009080007986 */ /* 0x000fe2000c10151c */
[----:B------:R-:W-:Y:S02]  /*111c0*/  F2FP.BF16.F32.PACK_AB R172, R173, R172 ;  /* 0x000000acadac723e */ /* 0x000fe400000010ff */
[----:B------:R-:W-:Y:S01]  /*111d0*/  PRMT R49, R170, 0x7632, R49 ;  /* 0x00007632aa317816 */ /* 0x000fe20000000031 */
[----:B------:R-:W-:Y:S01]  /*111e0*/  STG.E.U16 desc[UR28][R64.64], R3 ;  /* 0x0000000340007986 */ /* 0x000fe2000c10151c */
[----:B------:R-:W-:-:S02]  /*111f0*/  F2FP.BF16.F32.PACK_AB R174, R175, R174 ;  /* 0x000000aeafae723e */ /* 0x000fc400000010ff */
[----:B------:R-:W-:Y:S01]  /*11200*/  F2FP.BF16.F32.PACK_AB R176, R177, R176 ;  /* 0x000000b0b1b0723e */ /* 0x000fe200000010ff */
[----:B------:R2:W-:Y:S01]  /*11210*/  STG.E.U16 desc[UR28][R40.64], R146 ;  /* 0x0000009228007986 */ /* 0x0005e2000c10151c */
[----:B-1----:R-:W-:Y:S02]  /*11220*/  PRMT R2, R150, 0x7632, R2 ;  /* 0x0000763296027816 */ /* 0x002fe40000000002 */
[----:B------:R-:W-:Y:S01]  /*11230*/  F2FP.BF16.F32.PACK_AB R178, R179, R178 ;  /* 0x000000b2b3b2723e */ /* 0x000fe200000010ff */
[----:B------:R1:W-:Y:S01]  /*11240*/  STG.E.U16 desc[UR28][R68.64], R4 ;  /* 0x0000000444007986 */ /* 0x0003e2000c10151c */
[----:B------:R-:W-:Y:S02]  /*11250*/  F2FP.BF16.F32.PACK_AB R180, R181, R180 ;  /* 0x000000b4b5b4723e */ /* 0x000fe400000010ff */
[----:B------:R-:W-:Y:S01]  /*11260*/  F2FP.BF16.F32.PACK_AB R182, R183, R182 ;  /* 0x000000b6b7b6723e */ /* 0x000fe200000010ff */
[----:B------:R-:W-:Y:S01]  /*11270*/  STG.E.U16 desc[UR28][R24.64], R148 ;  /* 0x0000009418007986 */ /* 0x000fe2000c10151c */
[----:B------:R-:W-:-:S02]  /*11280*/  PRMT R54, R180, 0x7632, R54 ;  /* 0x00007632b4367816 */ /* 0x000fc40000000036 */
[----:B------:R-:W-:Y:S01]  /*11290*/  F2FP.BF16.F32.PACK_AB R184, R185, R184 ;  /* 0x000000b8b9b8723e */ /* 0x000fe200000010ff */
[----:B------:R-:W-:Y:S01]  /*112a0*/  STG.E.U16 desc[UR28][R72.64], R36 ;  /* 0x0000002448007986 */ /* 0x000fe2000c10151c */
[----:B--2---:R-:W-:Y:S02]  /*112b0*/  PRMT R40, R152, 0x7632, R40 ;  /* 0x0000763298287816 */ /* 0x004fe40000000028 */
[----:B------:R-:W-:Y:S01]  /*112c0*/  PRMT R41, R160, 0x7632, R41 ;  /* 0x00007632a0297816 */ /* 0x000fe20000000029 */
[----:B------:R2:W-:Y:S01]  /*112d0*/  STG.E.U16 desc[UR28][R46.64], R150 ;  /* 0x000000962e007986 */ /* 0x0005e2000c10151c */
[----:B------:R-:W-:Y:S01]  /*112e0*/  PRMT R55, R182, 0x7632, R55 ;  /* 0x00007632b6377816 */ /* 0x000fe20000000037 */
[C---:B-1----:R-:W-:Y:S01]  /*112f0*/  IMAD.HI R4, R194.reuse, 0x4, RZ ;  /* 0x00000004c2047827 */ /* 0x042fe200078e02ff */
[----:B------:R-:W-:Y:S01]  /*11300*/  F2FP.BF16.F32.PACK_AB R186, R187, R186 ;  /* 0x000000babbba723e */ /* 0x000fe200000010ff */
[----:B------:R1:W-:Y:S01]  /*11310*/  STG.E.U16 desc[UR28][R76.64], R2 ;  /* 0x000000024c007986 */ /* 0x0003e2000c10151c */
[----:B------:R-:W-:-:S02]  /*11320*/  SHF.L.U32 R3, R194, 0x2, RZ ;  /* 0x00000002c2037819 */ /* 0x000fc400000006ff */
[----:B------:R-:W-:Y:S01]  /*11330*/  F2FP.BF16.F32.PACK_AB R188, R191, R188 ;  /* 0x000000bcbfbc723e */ /* 0x000fe200000010ff */
[----:B------:R-:W-:Y:S01]  /*11340*/  STG.E.U16 desc[UR28][R14.64], R152 ;  /* 0x000000980e007986 */ /* 0x000fe2000c10151c */
[----:B------:R-:W-:-:S03]  /*11350*/  F2FP.BF16.F32.PACK_AB R189, R190, R189 ;  /* 0x000000bdbebd723e */ /* 0x000fc600000010ff */
[----:B------:R-:W-:Y:S01]  /*11360*/  STG.E.U16 desc[UR28][R80.64], R40 ;  /* 0x0000002850007986 */ /* 0x000fe2000c10151c */
[----:B--2---:R-:W-:Y:S02]  /*11370*/  PRMT R46, R158, 0x7632, R46 ;  /* 0x000076329e2e7816 */ /* 0x004fe4000000002e */
[----:B------:R-:W-:Y:S01]  /*11380*/  PRMT R47, R166, 0x7632, R47 ;  /* 0x00007632a62f7816 */ /* 0x000fe2000000002f */
[----:B------:R2:W-:Y:S01]  /*11390*/  STG.E.U16 desc[UR28][R52.64], R154 ;  /* 0x0000009a34007986 */ /* 0x0005e2000c10151c */
[----:B-1----:R-:W-:-:S03]  /*113a0*/  PRMT R2, R156, 0x7632, R2 ;  /* 0x000076329c027816 */ /* 0x002fc60000000002 */
[----:B------:R-:W-:Y:S04]  /*113b0*/  STG.E.U16 desc[UR28][R84.64], R42 ;  /* 0x0000002a54007986 */ /* 0x000fe8000c10151c */
[----:B------:R-:W-:Y:S04]  /*113c0*/  STG.E.U16 desc[UR28][R32.64], R156 ;  /* 0x0000009c20007986 */ /* 0x000fe8000c10151c */
[----:B------:R-:W-:Y:S01]  /*113d0*/  STG.E.U16 desc[UR28][R88.64], R2 ;  /* 0x0000000258007986 */ /* 0x000fe2000c10151c */
[----:B--2---:R-:W-:Y:S02]  /*113e0*/  PRMT R52, R176, 0x7632, R52 ;  /* 0x00007632b0347816 */ /* 0x004fe40000000034 */
[----:B------:R-:W-:Y:S01]  /*113f0*/  PRMT R53, R178, 0x7632, R53 ;  /* 0x00007632b2357816 */ /* 0x000fe20000000035 */
[----:B------:R1:W-:Y:S04]  /*11400*/  STG.E.U16 desc[UR28][R58.64], R158 ;  /* 0x0000009e3a007986 */ /* 0x0003e8000c10151c */
[----:B------:R-:W-:Y:S04]  /*11410*/  STG.E.U16 desc[UR28][R92.64], R46 ;  /* 0x0000002e5c007986 */ /* 0x000fe8000c10151c */
[----:B------:R-:W-:Y:S04]  /*11420*/  STG.E.U16 desc[UR28][R130.64], R160 ;  /* 0x000000a082007986 */ /* 0x000fe8000c10151c */
[----:B------:R-:W-:Y:S01]  /*11430*/  STG.E.U16 desc[UR28][R82.64], R41 ;  /* 0x0000002952007986 */ /* 0x000fe2000c10151c */
[----:B-1----:R-:W-:-:S02]  /*11440*/  PRMT R58, R188, 0x7632, R58 ;  /* 0x00007632bc3a7816 */ /* 0x002fc4000000003a */
[----:B------:R-:W-:Y:S01]  /*11450*/  PRMT R59, R189, 0x7632, R59 ;  /* 0x00007632bd3b7816 */ /* 0x000fe2000000003b */
[----:B------:R1:W-:Y:S04]  /*11460*/  STG.E.U16 desc[UR28][R44.64], R162 ;  /* 0x000000a22c007986 */ /* 0x0003e8000c10151c */
[----:B------:R-:W-:Y:S04]  /*11470*/  STG.E.U16 desc[UR28][R86.64], R43 ;  /* 0x0000002b56007986 */ /* 0x000fe8000c10151c */
[----:B------:R-:W-:Y:S01]  /*11480*/  STG.E.U16 desc[UR28][R12.64], R164 ;  /* 0x000000a40c007986 */ /* 0x000fe2000c10151c */
[----:B-1----:R-:W-:-:S05]  /*11490*/  PRMT R45, R164, 0x7632, R45 ;  /* 0x00007632a42d7816 */ /* 0x002fca000000002d */
[----:B------:R-:W-:Y:S04]  /*114a0*/  STG.E.U16 desc[UR28][R90.64], R45 ;  /* 0x0000002d5a007986 */ /* 0x000fe8000c10151c */
[----:B------:R1:W-:Y:S04]  /*114b0*/  STG.E.U16 desc[UR28][R50.64], R166 ;  /* 0x000000a632007986 */ /* 0x0003e8000c10151c */
[----:B------:R-:W-:Y:S04]  /*114c0*/  STG.E.U16 desc[UR28][R94.64], R47 ;  /* 0x0000002f5e007986 */ /* 0x000fe8000c10151c */
[----:B------:R-:W-:Y:S01]  /*114d0*/  STG.E.U16 desc[UR28][R8.64], R168 ;  /* 0x000000a808007986 */ /* 0x000fe2000c10151c */
[----:B-1----:R-:W-:-:S03]  /*114e0*/  PRMT R50, R172, 0x7632, R50 ;  /* 0x00007632ac327816 */ /* 0x002fc60000000032 */
[----:B------:R-:W-:Y:S01]  /*114f0*/  STG.E.U16 desc[UR28][R96.64], R48 ;  /* 0x0000003060007986 */ /* 0x000fe2000c10151c */
[----:B------:R-:W-:-:S03]  /*11500*/  PRMT R51, R174, 0x7632, R51 ;  /* 0x00007632ae337816 */ /* 0x000fc60000000033 */
[----:B------:R1:W-:Y:S04]  /*11510*/  STG.E.U16 desc[UR28][R56.64], R170 ;  /* 0x000000aa38007986 */ /* 0x0003e8000c10151c */
[----:B------:R-:W-:Y:S04]  /*11520*/  STG.E.U16 desc[UR28][R98.64], R49 ;  /* 0x0000003162007986 */ /* 0x000fe8000c10151c */
[----:B------:R-:W-:Y:S04]  /*11530*/  STG.E.U16 desc[UR28][R22.64], R172 ;  /* 0x000000ac16007986 */ /* 0x000fe8000c10151c */
[----:B------:R-:W-:Y:S01]  /*11540*/  STG.E.U16 desc[UR28][R100.64], R50 ;  /* 0x0000003264007986 */ /* 0x000fe2000c10151c */
[----:B-1----:R-:W-:-:S02]  /*11550*/  PRMT R56, R184, 0x7632, R56 ;  /* 0x00007632b8387816 */ /* 0x002fc40000000038 */
[----:B------:R-:W-:Y:S01]  /*11560*/  PRMT R57, R186, 0x7632, R57 ;  /* 0x00007632ba397816 */ /* 0x000fe20000000039 */
[----:B------:R-:W-:Y:S04]  /*11570*/  STG.E.U16 desc[UR28][R62.64], R174 ;  /* 0x000000ae3e007986 */ /* 0x000fe8000c10151c */
[----:B------:R-:W-:Y:S04]  /*11580*/  STG.E.U16 desc[UR28][R102.64], R51 ;  /* 0x0000003366007986 */ /* 0x000fe8000c10151c */
[----:B------:R1:W-:Y:S04]  /*11590*/  STG.E.U16 desc[UR28][R6.64], R176 ;  /* 0x000000b006007986 */ /* 0x0003e8000c10151c */
[----:B------:R2:W-:Y:S04]  /*115a0*/  STG.E.U16 desc[UR28][R104.64], R52 ;  /* 0x0000003468007986 */ /* 0x0005e8000c10151c */
[----:B------:R2:W-:Y:S01]  /*115b0*/  STG.E.U16 desc[UR28][R66.64], R178 ;  /* 0x000000b242007986 */ /* 0x0005e2000c10151c */
[----:B-1----:R-:W1:Y:S03]  /*115c0*/  LDC.64 R6, c[0x0][0x3a0] ;  /* 0x0000e800ff067b82 */ /* 0x002e660000000a00 */
[----:B------:R2:W-:Y:S04]  /*115d0*/  STG.E.U16 desc[UR28][R106.64], R53 ;  /* 0x000000356a007986 */ /* 0x0005e8000c10151c */
[----:B------:R2:W-:Y:S04]  /*115e0*/  STG.E.U16 desc[UR28][R30.64], R180 ;  /* 0x000000b41e007986 */ /* 0x0005e8000c10151c */
[----:B------:R2:W-:Y:S04]  /*115f0*/  STG.E.U16 desc[UR28][R108.64], R54 ;  /* 0x000000366c007986 */ /* 0x0005e8000c10151c */
[----:B------:R2:W-:Y:S04]  /*11600*/  STG.E.U16 desc[UR28][R70.64], R182 ;  /* 0x000000b646007986 */ /* 0x0005e8000c10151c */
[----:B------:R2:W-:Y:S04]  /*11610*/  STG.E.U16 desc[UR28][R110.64], R55 ;  /* 0x000000376e007986 */ /* 0x0005e8000c10151c */
[----:B------:R2:W-:Y:S01]  /*11620*/  STG.E.U16 desc[UR28][R10.64], R184 ;  /* 0x000000b80a007986 */ /* 0x0005e2000c10151c */
[----:B-1----:R-:W-:-:S03]  /*11630*/  IADD3 R2, P1, P2, R3, UR6, R6 ;  /* 0x0000000603027c10 */ /* 0x002fc6000fa3e006 */
[----:B------:R2:W-:Y:S01]  /*11640*/  STG.E.U16 desc[UR28][R112.64], R56 ;  /* 0x0000003870007986 */ /* 0x0005e2000c10151c */
[----:B------:R-:W-:-:S03]  /*11650*/  IADD3.X R3, PT, PT, R4, UR5, R7, P1, P2 ;  /* 0x0000000504037c10 */ /* 0x000fc60008fe4407 */
[----:B------:R2:W-:Y:S04]  /*11660*/  STG.E.U16 desc[UR28][R74.64], R186 ;  /* 0x000000ba4a007986 */ /* 0x0005e8000c10151c */
[----:B------:R2:W-:Y:S04]  /*11670*/  STG.E.U16 desc[UR28][R114.64], R57 ;  /* 0x0000003972007986 */ /* 0x0005e8000c10151c */
[----:B------:R2:W-:Y:S04]  /*11680*/  STG.E.U16 desc[UR28][R38.64], R188 ;  /* 0x000000bc26007986 */ /* 0x0005e8000c10151c */
[----:B------:R2:W-:Y:S04]  /*11690*/  STG.E.U16 desc[UR28][R116.64], R58 ;  /* 0x0000003a74007986 */ /* 0x0005e8000c10151c */
[----:B------:R2:W-:Y:S04]  /*116a0*/  STG.E.U16 desc[UR28][R78.64], R189 ;  /* 0x000000bd4e007986 */ /* 0x0005e8000c10151c */
[----:B------:R2:W-:Y:S04]  /*116b0*/  STG.E.U16 desc[UR28][R118.64], R59 ;  /* 0x0000003b76007986 */ /* 0x0005e8000c10151c */
[----:B------:R2:W-:Y:S01]  /*116c0*/  STG.E desc[UR28][R2.64], R0 ;  /* 0x0000000002007986 */ /* 0x0005e2000c10191c */
[----:B0-----:R-:W-:Y:S06]  /*116d0*/  BAR.SYNC.DEFER_BLOCKING 0x0 ;  /* 0x0000000000007b1d */ /* 0x001fec0000010000 */
[----:B------:R-:W-:Y:S05]  /*116e0*/  @P0 BRA `(.L_x_20) ;  /* 0x0000000000a00947 */ /* 0x000fea0003800000 */
[----:B------:R-:W0:Y:S01]  /*116f0*/  S2UR UR5, SR_CgaCtaId ;  /* 0x00000000000579c3 */ /* 0x000e220000008800 */
[----:B------:R-:W-:Y:S01]  /*11700*/  NOP ;  /* 0x0000000000007918 */ /* 0x000fe20000000000 */
[----:B------:R-:W-:Y:S01]  /*11710*/  UMOV UR4, 0x50 ;  /* 0x0000005000047882 */ /* 0x000fe20000000000 */
[----:B--2---:R-:W-:Y:S01]  /*11720*/  MOV R0, UR13 ;  /* 0x0000000d00007c02 */ /* 0x004fe20008000f00 */
[----:B------:R-:W-:Y:S01]  /*11730*/  HFMA2 R7, -RZ, RZ, 0, 5.9604644775390625e-08 ;  /* 0x00000001ff077431 */ /* 0x000fe200000001ff */
[----:B------:R-:W-:Y:S02]  /*11740*/  MOV R3, 0xff ;  /* 0x000000ff00037802 */ /* 0x000fe40000000f00 */
[----:B------:R-:W-:-:S04]  /*11750*/  LOP3.LUT R0, R0, 0xffff, RZ, 0xc0, !PT ;  /* 0x0000ffff00007812 */ /* 0x000fc800078ec0ff */
[----:B------:R-:W-:-:S04]  /*11760*/  SHF.R.U32.HI R0, RZ, 0x5, R0 ;  /* 0x00000005ff007819 */ /* 0x000fc80000011600 */
[----:B------:R-:W-:Y:S02]  /*11770*/  IADD3 R2, PT, PT, R0, 0x10, RZ ;  /* 0x0000001000027810 */ /* 0x000fe40007ffe0ff */
[----:B------:R-:W-:Y:S01]  /*11780*/  SHF.L.U32 R0, R3, R0, RZ ;  /* 0x0000000003007219 */ /* 0x000fe200000006ff */
[----:B0-----:R-:W-:Y:S01]  /*11790*/  ULEA UR6, UR5, UR4, 0x18 ;  /* 0x0000000405067291 */ /* 0x001fe2000f8ec0ff */
[----:B------:R-:W-:-:S04]  /*117a0*/  SHF.L.U32 R3, R7, R2, RZ ;  /* 0x0000000207037219 */ /* 0x000fc800000006ff */
[----:B------:R-:W-:-:S04]  /*117b0*/  LOP3.LUT R0, R3, R0, RZ, 0xfc, !PT ;  /* 0x0000000003007212 */ /* 0x000fc800078efcff */
[----:B------:R-:W0:Y:S01]  /*117c0*/  LDS R5, [UR6] ;  /* 0x00000006ff057984 */ /* 0x000e220008000800 */
[C---:B------:R-:W-:Y:S02]  /*117d0*/  LOP3.LUT R2, R0.reuse, 0xffff, RZ, 0xc0, !PT ;  /* 0x0000ffff00027812 */ /* 0x040fe400078ec0ff */
[----:B0-----:R-:W-:-:S04]  /*117e0*/  LOP3.LUT R3, R0, 0xffff, R5, 0x80, !PT ;  /* 0x0000ffff00037812 */ /* 0x001fc800078e8005 */
[----:B------:R-:W-:-:S13]  /*117f0*/  ISETP.NE.AND P0, PT, R3, R2, PT ;  /* 0x000000020300720c */ /* 0x000fda0003f05270 */
[----:B------:R-:W-:Y:S05]  /*11800*/  @P0 BRA `(.L_x_21) ;  /* 0x0000000000500947 */ /* 0x000fea0003800000 */
[----:B------:R-:W-:Y:S02]  /*11810*/  SHF.R.U32.HI R5, RZ, 0x10, R5 ;  /* 0x00000010ff057819 */ /* 0x000fe40000011605 */
[----:B------:R-:W-:-:S04]  /*11820*/  SHF.R.U32.HI R2, RZ, 0x10, R0 ;  /* 0x00000010ff027819 */ /* 0x000fc80000011600 */
[----:B------:R-:W-:-:S04]  /*11830*/  LOP3.LUT R5, R5, R2, RZ, 0xc0, !PT ;  /* 0x0000000205057212 */ /* 0x000fc800078ec0ff */
[----:B------:R-:W-:-:S13]  /*11840*/  ISETP.NE.AND P0, PT, R5, R2, PT ;  /* 0x000000020500720c */ /* 0x000fda0003f05270 */
[----:B------:R-:W-:Y:S05]  /*11850*/  @P0 BRA `(.L_x_22) ;  /* 0x0000000000300947 */ /* 0x000fea0003800000 */
[----:B------:R-:W-:Y:S01]  /*11860*/  R2UR UR4, R0 ;  /* 0x00000000000472ca */ /* 0x000fe200000e0000 */
[----:B------:R-:W-:Y:S01]  /*11870*/  VOTEU.ANY UR5, UPT, PT ;  /* 0x0000000000057886 */ /* 0x000fe200038e0100 */
[----:B------:R-:W0:Y:S01]  /*11880*/  S2R R0, SR_LANEID ;  /* 0x0000000000007919 */ /* 0x000e220000000000 */
[----:B------:R-:W-:-:S10]  /*11890*/  UFLO.U32 UR5, UR5 ;  /* 0x00000005000572bd */ /* 0x000fd400080e0000 */
[----:B------:R-:W-:-:S06]  /*118a0*/  ULOP3.LUT UR4, URZ, UR4, URZ, 0x33, !UPT ;  /* 0x00000004ff047292 */ /* 0x000fcc000f8e33ff */
[----:B------:R-:W-:-:S04]  /*118b0*/  MOV R2, UR4 ;  /* 0x0000000400027c02 */ /* 0x000fc80008000f00 */
[----:B------:R-:W1:Y:S02]  /*118c0*/  REDUX UR7, R2 ;  /* 0x00000000020773c4 */ /* 0x000e640000000000 */
[----:B------:R3:W-:Y:S01]  /*118d0*/  UTCATOMSWS.AND URZ, UR4 ;  /* 0x0000000400ff79e3 */ /* 0x0007e20008000000 */
[----:B0-----:R-:W-:Y:S02]  /*118e0*/  ISETP.EQ.U32.AND P0, PT, R0, UR5, PT ;  /* 0x0000000500007c0c */ /* 0x001fe4000bf02070 */
[----:B-1----:R-:W-:-:S11]  /*118f0*/  MOV R0, UR7 ;  /* 0x0000000700007c02 */ /* 0x002fd60008000f00 */
[----:B------:R3:W-:Y:S01]  /*11900*/  @P0 ATOMS.AND RZ, [UR6], R0 ;  /* 0x00000000ffff098c */ /* 0x0007e2000a800006 */
[----:B------:R-:W-:Y:S05]  /*11910*/  BRA `(.L_x_20) ;  /* 0x0000000000147947 */ /* 0x000fea0003800000 */
.L_x_22:
[----:B------:R-:W-:-:S07]  /*11920*/  MOV R2, 0x11940 ;  /* 0x0001194000027802 */ /* 0x000fce0000000f00 */
[----:B------:R-:W-:Y:S05]  /*11930*/  CALL.REL.NOINC `($__internal_0_$__cuda_sm10x_tcgen05_guardrail_trap_col_being_dealloced_not_returned_by_alloc) ;  /* 0x0000000000447944 */ /* 0x000fea0003c00000 */
[----:B------:R-:W-:Y:S05]  /*11940*/  BRA `(.L_x_20) ;  /* 0x0000000000087947 */ /* 0x000fea0003800000 */
.L_x_21:
[----:B------:R-:W-:-:S07]  /*11950*/  MOV R2, 0x11970 ;  /* 0x0001197000027802 */ /* 0x000fce0000000f00 */
[----:B------:R-:W-:Y:S05]  /*11960*/  CALL.REL.NOINC `($__internal_2_$__cuda_sm10x_tcgen05_guardrail_trap_unallocated_columns_being_dealloced) ;  /* 0x0000000000507944 */ /* 0x000fea0003c00000 */
.L_x_20:
[----:B------:R-:W-:Y:S01]  /*11970*/  NOP ;  /* 0x0000000000007918 */ /* 0x000fe20000000000 */
[----:B---3--:R-:W-:Y:S05]  /*11980*/  EXIT ;  /* 0x000000000000794d */ /* 0x008fea0003800000 */
.L_x_8:
[----:B------:R-:W1:Y:S02]  /*11990*/  SYNCS.PHASECHK.TRANS64.TRYWAIT P4, [UR14+0x8000], RZ ;  /* 0x008000ffff0075a7 */ /* 0x000e64000808110e */
[----:B-1----:R-:W-:Y:S05]  /*119a0*/  @!P4 BRA `(.L_x_8) ;  /* 0xfffffffc00f8c947 */ /* 0x002fea000383ffff */
[----:B------:R-:W-:Y:S05]  /*119b0*/  BRA `(.L_x_7) ;  /* 0xffffff2400087947 */ /* 0x000fea000383ffff */
.L_x_14:
[----:B------:R-:W1:Y:S02]  /*119c0*/  SYNCS.PHASECHK.TRANS64.TRYWAIT P2, [UR14+0x10010], RZ ;  /* 0x010010ffff0075a7 */ /* 0x000e64000804110e */
[----:B-1----:R-:W-:Y:S05]  /*119d0*/  @!P2 BRA `(.L_x_14) ;  /* 0xfffffffc00f8a947 */ /* 0x002fea000383ffff */
[----:B------:R-:W-:Y:S05]  /*119e0*/  BRA `(.L_x_23) ;  /* 0xffffff8c00e87947 */ /* 0x000fea000383ffff */
.L_x_15:
[----:B------:R-:W1:Y:S02]  /*119f0*/  SYNCS.PHASECHK.TRANS64.TRYWAIT P2, [UR11], R43 ;  /* 0x0000002bff0075a7 */ /* 0x000e64000804110b */
[----:B-1----:R-:W-:Y:S05]  /*11a00*/  @!P2 BRA `(.L_x_15) ;  /* 0xfffffffc00f8a947 */ /* 0x002fea000383ffff */
[----:B------:R-:W-:Y:S05]  /*11a10*/  BRA `(.L_x_24) ;  /* 0xffffffac00ac7947 */ /* 0x000fea000383ffff */
.L_x_19:
[----:B------:R-:W1:Y:S02]  /*11a20*/  SYNCS.PHASECHK.TRANS64.TRYWAIT P4, [UR11], R2 ;  /* 0x00000002ff0075a7 */ /* 0x000e64000808110b */
[----:B-1----:R-:W-:Y:S05]  /*11a30*/  @!P4 BRA `(.L_x_19) ;  /* 0xfffffffc00f8c947 */ /* 0x002fea000383ffff */
[----:B------:R-:W-:Y:S05]  /*11a40*/  BRA `(.L_x_18) ;  /* 0xffffffd400ec7947 */ /* 0x000fea000383ffff */
        .weak           $__internal_0_$__cuda_sm10x_tcgen05_guardrail_trap_col_being_dealloced_not_returned_by_alloc
        .type           $__internal_0_$__cuda_sm10x_tcgen05_guardrail_trap_col_being_dealloced_not_returned_by_alloc,@function
        .size           $__internal_0_$__cuda_sm10x_tcgen05_guardrail_trap_col_being_dealloced_not_returned_by_alloc,($__internal_1_$__cuda_sm10x_tcgen05_guardrail_trap_phase_invalid_during_alloc - $__internal_0_$__cuda_sm10x_tcgen05_guardrail_trap_col_being_dealloced_not_returned_by_alloc)
$__internal_0_$__cuda_sm10x_tcgen05_guardrail_trap_col_being_dealloced_not_returned_by_alloc:
[----:B------:R-:W-:Y:S05]  /*11a50*/  BPT.TRAP 0x1 ;  /* 0x000000040000795c */ /* 0x000fea0000300000 */
[----:B------:R-:W-:-:S04]  /*11a60*/  MOV R3, 0x0 ;  /* 0x0000000000037802 */ /* 0x000fc80000000f00 */
[----:B------:R-:W-:Y:S05]  /*11a70*/  RET.REL.NODEC R2 `(attn_fwd) ;  /* 0xfffffee402607950 */ /* 0x000fea0003c3ffff */
        .weak           $__internal_1_$__cuda_sm10x_tcgen05_guardrail_trap_phase_invalid_during_alloc
        .type           $__internal_1_$__cuda_sm10x_tcgen05_guardrail_trap_phase_invalid_during_alloc,@function
        .size           $__internal_1_$__cuda_sm10x_tcgen05_guardrail_trap_phase_invalid_during_alloc,($__internal_2_$__cuda_sm10x_tcgen05_guardrail_trap_unallocated_columns_being_dealloced - $__internal_1_$__cuda_sm10x_tcgen05_guardrail_trap_phase_invalid_during_alloc)
$__internal_1_$__cuda_sm10x_tcgen05_guardrail_trap_phase_invalid_during_alloc:
[----:B------:R-:W-:Y:S05]  /*11a80*/  BPT.TRAP 0x1 ;  /* 0x000000040000795c */ /* 0x000fea0000300000 */
[----:B------:R-:W-:-:S04]  /*11a90*/  HFMA2 R3, -RZ, RZ, 0, 0 ;  /* 0x00000000ff037431 */ /* 0x000fc800000001ff */
[----:B------:R-:W-:Y:S05]  /*11aa0*/  RET.REL.NODEC R2 `(attn_fwd) ;  /* 0xfffffee402547950 */ /* 0x000fea0003c3ffff */
        .weak           $__internal_2_$__cuda_sm10x_tcgen05_guardrail_trap_unallocated_columns_being_dealloced
        .type           $__internal_2_$__cuda_sm10x_tcgen05_guardrail_trap_unallocated_columns_being_dealloced,@function
        .size           $__internal_2_$__cuda_sm10x_tcgen05_guardrail_trap_unallocated_columns_being_dealloced,(.L_x_28 - $__internal_2_$__cuda_sm10x_tcgen05_guardrail_trap_unallocated_columns_being_dealloced)
$__internal_2_$__cuda_sm10x_tcgen05_guardrail_trap_unallocated_columns_being_dealloced:
[----:B------:R-:W-:Y:S05]  /*11ab0*/  BPT.TRAP 0x1 ;  /* 0x000000040000795c */ /* 0x000fea0000300000 */
[----:B------:R-:W-:-:S04]  /*11ac0*/  MOV R3, 0x0 ;  /* 0x0000000000037802 */ /* 0x000fc80000000f00 */
[----:B------:R-:W-:Y:S05]  /*11ad0*/  RET.REL.NODEC R2 `(attn_fwd) ;  /* 0xfffffee402487950 */ /* 0x000fea0003c3ffff */
.L_x_25:
[----:B------:R-:W-:-:S00]  /*11ae0*/  BRA `(.L_x_25) ;  /* 0xfffffffc00fc7947 */ /* 0x000fc0000383ffff */
[----:B------:R-:W-:-:S00]  /*11af0*/  NOP ;  /* 0x0000000000007918 */ /* 0x000fc00000000000 */
        /* <DEDUP_REMOVED lines=8> */
.L_x_28:


//--------------------- .nv.global.init           --------------------------
	.section	.nv.global.init,"aw",@progbits
.nv.global.init:
	.type		_$_str,@object
	.size		_$_str,(.L_3 - _$_str)
_$_str:
        /*0000*/ 	.byte	0x5f, 0x5f, 0x43, 0x55, 0x44, 0x41, 0x5f, 0x46, 0x54, 0x5a, 0x00
.L_3:


//--------------------- .nv.shared.attn_fwd       --------------------------
	.section	.nv.shared.attn_fwd,"aw",@nobits
	.sectionflags	@""
	.align	16
	.zero		1024


//--------------------- .nv.shared.reserved.0     --------------------------
	.section	.nv.shared.reserved.0,"aw",@nobits
	.align	8
	.weak		__nv_reservedSMEM_offset_0_alias
	.size		__nv_reservedSMEM_offset_0_alias, 0, 64
	.other		__nv_reservedSMEM_offset_0_alias,@"STO_CUDA_RESERVED_SHARED STV_DEFAULT"
__nv_reservedSMEM_offset_0_alias:
	.zero		0
.nv.shared.reserved.0:
	.zero		64
	.weak		__nv_reservedSMEM_allocation_phase
	.type		__nv_reservedSMEM_allocation_phase,@object
	.size		__nv_reservedSMEM_allocation_phase,(.L_0 - __nv_reservedSMEM_allocation_phase)
__nv_reservedSMEM_allocation_phase:
	.zero		1
.L_0:
	.zero		7
	.weak		__nv_reservedSMEM_devtool_atexit_pc
	.type		__nv_reservedSMEM_devtool_atexit_pc,@object
	.size		__nv_reservedSMEM_devtool_atexit_pc,(__nv_reservedSMEM_allocation_mask - __nv_reservedSMEM_devtool_atexit_pc)
__nv_reservedSMEM_devtool_atexit_pc:
	.zero		8
	.weak		__nv_reservedSMEM_allocation_mask
	.type		__nv_reservedSMEM_allocation_mask,@object
	.size		__nv_reservedSMEM_allocation_mask,(.L_2 - __nv_reservedSMEM_allocation_mask)
__nv_reservedSMEM_allocation_mask:
	.zero		4
.L_2:


//--------------------- .nv.constant0.attn_fwd    --------------------------
	.section	.nv.constant0.attn_fwd,"a",@progbits
	.sectionflags	@""
	.align	4
.nv.constant0.attn_fwd:
	.zero		1032


//--------------------- SYMBOLS --------------------------

	.type		.nv.reservedSmem.offset0,@object
	.size		.nv.reservedSmem.offset0,0x4
	.type		.nv.reservedSmem.cap,@object
	.size		.nv.reservedSmem.cap,0x4
